	.target	sm_90a

	.elftype	@"ET_EXEC"


//--------------------- .note.nv.tkinfo           --------------------------
	.section	.note.nv.tkinfo,"",@"SHT_NOTE"
	.sectionflags	@"SHF_NOTE_NV_TKINFO"
	.tkinfo
        /*0018*/ 	.word	0x00000002
        /*0030*/ 	.string	""
        /*0030*/ 	.string	"ptxas"
        /*0030*/ 	.string	"Cuda compilation tools, release 13.0, V13.0.88"
        /*0030*/ 	.string	"Build cuda_13.0.r13.0/compiler.36424714_0"
        /*0030*/ 	.string	"-arch sm_90a -m 64 "



//--------------------- .note.nv.cuinfo           --------------------------
	.section	.note.nv.cuinfo,"",@"SHT_NOTE"
	.sectionflags	@"SHF_NOTE_NV_CUINFO"
        /*0018*/ 	.short	0x0002
        /*001a*/ 	.short	0x005a
        /*001c*/ 	.short	0x0082
	.zero		2


//--------------------- .nv.info                  --------------------------
	.section	.nv.info,"",@"SHT_CUDA_INFO"
	.align	4


	//----- nvinfo : EIATTR_REGCOUNT
	.align		4
        /*0000*/ 	.byte	0x04, 0x2f
        /*0002*/ 	.short	(.L_15 - .L_14)
	.align		4
.L_14:
        /*0004*/ 	.word	index@(_ZN7cutlass13device_kernelINS_4gemm6kernel13GemmUniversalIN4cute5tupleIJiiiiEEENS1_10collective13CollectiveMmaINS1_34MainloopSm90TmaGmmaWarpSpecializedILi4ENS5_IJNS4_1CILi1EEENSA_ILi4EEESB_EEENS1_35KernelTmaWarpSpecializedCooperativeEEENS5_IJNSA_ILi128EEENSA_ILi256EEENSA_ILi64EEEEEENS_10bfloat16_tENS5_IJlSB_lEEESK_SL_NS4_8TiledMMAINS4_8MMA_AtomIJNS4_4SM904GMMA28MMA_64x256x16_F32BF16BF16_SSILNSP_5MajorE0ELSR_0ELNSP_7ScaleInE1ELSS_1EEEEEENS4_6LayoutINS5_IJNSA_ILi2EEESB_SB_EEENS5_IJSB_NSA_ILi0EEESY_EEEEENS5_IJNS4_10UnderscoreES11_S11_EEEEENS4_23SM90_TMA_LOAD_MULTICASTENS4_14ComposedLayoutINS4_7SwizzleILi3ELi4ELi3EEENS4_18smem_ptr_flag_bitsILi16EEENSV_INS5_IJNSA_ILi8EEESI_EEENS5_IJSI_SB_EEEEEEEvNS4_8identityENS4_13SM90_TMA_LOADES1E_vS1F_EENS_8epilogue10collective6detail29Sm90TmaWarpSpecializedAdapterINS1J_15DefaultEpilogueISK_SL_SL_NS1I_6thread17LinearCombinationISK_Li1EffLNS1N_9ScaleType4KindE0ELNS_15FloatRoundStyleE2ESK_EENS1_15EpilogueDefaultEEEEEvvEEEEvNT_6ParamsE)
        /*0008*/ 	.word	0x000000a8


	//----- nvinfo : EIATTR_FRAME_SIZE
	.align		4
.L_15:
        /*000c*/ 	.byte	0x04, 0x11
        /*000e*/ 	.short	(.L_17 - .L_16)
	.align		4
.L_16:
        /*0010*/ 	.word	index@(_ZN7cutlass13device_kernelINS_4gemm6kernel13GemmUniversalIN4cute5tupleIJiiiiEEENS1_10collective13CollectiveMmaINS1_34MainloopSm90TmaGmmaWarpSpecializedILi4ENS5_IJNS4_1CILi1EEENSA_ILi4EEESB_EEENS1_35KernelTmaWarpSpecializedCooperativeEEENS5_IJNSA_ILi128EEENSA_ILi256EEENSA_ILi64EEEEEENS_10bfloat16_tENS5_IJlSB_lEEESK_SL_NS4_8TiledMMAINS4_8MMA_AtomIJNS4_4SM904GMMA28MMA_64x256x16_F32BF16BF16_SSILNSP_5MajorE0ELSR_0ELNSP_7ScaleInE1ELSS_1EEEEEENS4_6LayoutINS5_IJNSA_ILi2EEESB_SB_EEENS5_IJSB_NSA_ILi0EEESY_EEEEENS5_IJNS4_10UnderscoreES11_S11_EEEEENS4_23SM90_TMA_LOAD_MULTICASTENS4_14ComposedLayoutINS4_7SwizzleILi3ELi4ELi3EEENS4_18smem_ptr_flag_bitsILi16EEENSV_INS5_IJNSA_ILi8EEESI_EEENS5_IJSI_SB_EEEEEEEvNS4_8identityENS4_13SM90_TMA_LOADES1E_vS1F_EENS_8epilogue10collective6detail29Sm90TmaWarpSpecializedAdapterINS1J_15DefaultEpilogueISK_SL_SL_NS1I_6thread17LinearCombinationISK_Li1EffLNS1N_9ScaleType4KindE0ELNS_15FloatRoundStyleE2ESK_EENS1_15EpilogueDefaultEEEEEvvEEEEvNT_6ParamsE)
        /*0014*/ 	.word	0x00000000


	//----- nvinfo : EIATTR_MIN_STACK_SIZE
	.align		4
.L_17:
        /*0018*/ 	.byte	0x04, 0x12
        /*001a*/ 	.short	(.L_19 - .L_18)
	.align		4
.L_18:
        /*001c*/ 	.word	index@(_ZN7cutlass13device_kernelINS_4gemm6kernel13GemmUniversalIN4cute5tupleIJiiiiEEENS1_10collective13CollectiveMmaINS1_34MainloopSm90TmaGmmaWarpSpecializedILi4ENS5_IJNS4_1CILi1EEENSA_ILi4EEESB_EEENS1_35KernelTmaWarpSpecializedCooperativeEEENS5_IJNSA_ILi128EEENSA_ILi256EEENSA_ILi64EEEEEENS_10bfloat16_tENS5_IJlSB_lEEESK_SL_NS4_8TiledMMAINS4_8MMA_AtomIJNS4_4SM904GMMA28MMA_64x256x16_F32BF16BF16_SSILNSP_5MajorE0ELSR_0ELNSP_7ScaleInE1ELSS_1EEEEEENS4_6LayoutINS5_IJNSA_ILi2EEESB_SB_EEENS5_IJSB_NSA_ILi0EEESY_EEEEENS5_IJNS4_10UnderscoreES11_S11_EEEEENS4_23SM90_TMA_LOAD_MULTICASTENS4_14ComposedLayoutINS4_7SwizzleILi3ELi4ELi3EEENS4_18smem_ptr_flag_bitsILi16EEENSV_INS5_IJNSA_ILi8EEESI_EEENS5_IJSI_SB_EEEEEEEvNS4_8identityENS4_13SM90_TMA_LOADES1E_vS1F_EENS_8epilogue10collective6detail29Sm90TmaWarpSpecializedAdapterINS1J_15DefaultEpilogueISK_SL_SL_NS1I_6thread17LinearCombinationISK_Li1EffLNS1N_9ScaleType4KindE0ELNS_15FloatRoundStyleE2ESK_EENS1_15EpilogueDefaultEEEEEvvEEEEvNT_6ParamsE)
        /*0020*/ 	.word	0x00000000
.L_19:


//--------------------- .nv.compat                --------------------------
	.section	.nv.compat,"",@"SHT_CUDA_COMPAT_INFO"
	.align	4
        /*0000*/ 	.byte	0x02, 0x09, 0x01, 0x00, 0x02, 0x02, 0x04, 0x00, 0x02, 0x05, 0x05, 0x00, 0x03, 0x07, 0x01, 0x01
        /*0010*/ 	.byte	0x02, 0x03, 0x01, 0x00, 0x02, 0x06, 0x01, 0x00, 0x04, 0x0b, 0x08, 0x00, 0x00, 0x00, 0x00, 0x00
        /*0020*/ 	.byte	0x00, 0x00, 0x00, 0x00


//--------------------- .nv.info._ZN7cutlass13device_kernelINS_4gemm6kernel13GemmUniversalIN4cute5tupleIJiiiiEEENS1_10collective13CollectiveMmaINS1_34MainloopSm90TmaGmmaWarpSpecializedILi4ENS5_IJNS4_1CILi1EEENSA_ILi4EEESB_EEENS1_35KernelTmaWarpSpecializedCooperativeEEENS5_IJNSA_ILi128EEENSA_ILi256EEENSA_ILi64EEEEEENS_10bfloat16_tENS5_IJlSB_lEEESK_SL_NS4_8TiledMMAINS4_8MMA_AtomIJNS4_4SM904GMMA28MMA_64x256x16_F32BF16BF16_SSILNSP_5MajorE0ELSR_0ELNSP_7ScaleInE1ELSS_1EEEEEENS4_6LayoutINS5_IJNSA_ILi2EEESB_SB_EEENS5_IJSB_NSA_ILi0EEESY_EEEEENS5_IJNS4_10UnderscoreES11_S11_EEEEENS4_23SM90_TMA_LOAD_MULTICASTENS4_14ComposedLayoutINS4_7SwizzleILi3ELi4ELi3EEENS4_18smem_ptr_flag_bitsILi16EEENSV_INS5_IJNSA_ILi8EEESI_EEENS5_IJSI_SB_EEEEEEEvNS4_8identityENS4_13SM90_TMA_LOADES1E_vS1F_EENS_8epilogue10collective6detail29Sm90TmaWarpSpecializedAdapterINS1J_15DefaultEpilogueISK_SL_SL_NS1I_6thread17LinearCombinationISK_Li1EffLNS1N_9ScaleType4KindE0ELNS_15FloatRoundStyleE2ESK_EENS1_15EpilogueDefaultEEEEEvvEEEEvNT_6ParamsE --------------------------
	.section	.nv.info._ZN7cutlass13device_kernelINS_4gemm6kernel13GemmUniversalIN4cute5tupleIJiiiiEEENS1_10collective13CollectiveMmaINS1_34MainloopSm90TmaGmmaWarpSpecializedILi4ENS5_IJNS4_1CILi1EEENSA_ILi4EEESB_EEENS1_35KernelTmaWarpSpecializedCooperativeEEENS5_IJNSA_ILi128EEENSA_ILi256EEENSA_ILi64EEEEEENS_10bfloat16_tENS5_IJlSB_lEEESK_SL_NS4_8TiledMMAINS4_8MMA_AtomIJNS4_4SM904GMMA28MMA_64x256x16_F32BF16BF16_SSILNSP_5MajorE0ELSR_0ELNSP_7ScaleInE1ELSS_1EEEEEENS4_6LayoutINS5_IJNSA_ILi2EEESB_SB_EEENS5_IJSB_NSA_ILi0EEESY_EEEEENS5_IJNS4_10UnderscoreES11_S11_EEEEENS4_23SM90_TMA_LOAD_MULTICASTENS4_14ComposedLayoutINS4_7SwizzleILi3ELi4ELi3EEENS4_18smem_ptr_flag_bitsILi16EEENSV_INS5_IJNSA_ILi8EEESI_EEENS5_IJSI_SB_EEEEEEEvNS4_8identityENS4_13SM90_TMA_LOADES1E_vS1F_EENS_8epilogue10collective6detail29Sm90TmaWarpSpecializedAdapterINS1J_15DefaultEpilogueISK_SL_SL_NS1I_6thread17LinearCombinationISK_Li1EffLNS1N_9ScaleType4KindE0ELNS_15FloatRoundStyleE2ESK_EENS1_15EpilogueDefaultEEEEEvvEEEEvNT_6ParamsE,"",@"SHT_CUDA_INFO"
	.sectionflags	@""
	.align	4


	//----- nvinfo : EIATTR_CUDA_API_VERSION
	.align		4
        /*0000*/ 	.byte	0x04, 0x37
        /*0002*/ 	.short	(.L_21 - .L_20)
.L_20:
        /*0004*/ 	.word	0x00000082


	//----- nvinfo : EIATTR_KPARAM_INFO
	.align		4
.L_21:
        /*0008*/ 	.byte	0x04, 0x17
        /*000a*/ 	.short	(.L_23 - .L_22)
.L_22:
        /*000c*/ 	.word	0x00000000
        /*0010*/ 	.short	0x0000
        /*0012*/ 	.short	0x0070
        /*0014*/ 	.byte	0x00, 0xf0, 0x01, 0x10


	//----- nvinfo : EIATTR_SPARSE_MMA_MASK
	.align		4
.L_23:
        /*0018*/ 	.byte	0x03, 0x50
        /*001a*/ 	.short	0x0000


	//----- nvinfo : EIATTR_MAXREG_COUNT
	.align		4
        /*001c*/ 	.byte	0x03, 0x1b
        /*001e*/ 	.short	0x00a8


	//----- nvinfo : EIATTR_NUM_BARRIERS
	.align		4
        /*0020*/ 	.byte	0x02, 0x4c
        /*0022*/ 	.byte	0x01
	.zero		1


	//----- nvinfo : EIATTR_EXTERNS
	.align		4
        /*0024*/ 	.byte	0x04, 0x0f
        /*0026*/ 	.short	(.L_25 - .L_24)


	//   ....[0]....
	.align		4
.L_24:
        /*0028*/ 	.word	index@(__assertfail)


	//----- nvinfo : EIATTR_MERCURY_ISA_VERSION
	.align		4
.L_25:
        /*002c*/ 	.byte	0x03, 0x5f
        /*002e*/ 	.short	0x0101


	//----- nvinfo : EIATTR_INT_WARP_WIDE_INSTR_OFFSETS
	.align		4
        /*0030*/ 	.byte	0x04, 0x31
        /*0032*/ 	.short	(.L_27 - .L_26)


	//   ....[0]....
.L_26:
        /*0034*/ 	.word	0x00000420


	//   ....[1]....
        /*0038*/ 	.word	0x00000440


	//   ....[2]....
        /*003c*/ 	.word	0x00000610


	//   ....[3]....
        /*0040*/ 	.word	0x00001cc0


	//----- nvinfo : EIATTR_COOP_GROUP_MASK_REGIDS
	.align		4
.L_27:
        /*0044*/ 	.byte	0x04, 0x29
        /*0046*/ 	.short	(.L_29 - .L_28)


	//   ....[0]....
.L_28:
        /*0048*/ 	.word	0xffffffff


	//   ....[1]....
        /*004c*/ 	.word	0xffffffff


	//   ....[2]....
        /*0050*/ 	.word	0xffffffff


	//   ....[3]....
        /*0054*/ 	.word	0xffffffff


	//   ....[4]....
        /*0058*/ 	.word	0xffffffff


	//   ....[5]....
        /*005c*/ 	.word	0xffffffff


	//----- nvinfo : EIATTR_COOP_GROUP_INSTR_OFFSETS
	.align		4
.L_29:
        /*0060*/ 	.byte	0x04, 0x28
        /*0062*/ 	.short	(.L_31 - .L_30)


	//   ....[0]....
.L_30:
        /*0064*/ 	.word	0x00000060


	//   ....[1]....
        /*0068*/ 	.word	0x00000070


	//   ....[2]....
        /*006c*/ 	.word	0x00000130


	//   ....[3]....
        /*0070*/ 	.word	0x000002d0


	//   ....[4]....
        /*0074*/ 	.word	0x00000780


	//   ....[5]....
        /*0078*/ 	.word	0x000011d0


	//----- nvinfo : EIATTR_REG_RECONFIG
	.align		4
.L_31:
        /*007c*/ 	.byte	0x01, 0x54
	.zero		2


	//----- nvinfo : EIATTR_SYSCALL_OFFSETS
	.align		4
        /*0080*/ 	.byte	0x04, 0x46
        /*0082*/ 	.short	(.L_33 - .L_32)


	//   ....[0]....
.L_32:
        /*0084*/ 	.word	0x00001390


	//----- nvinfo : EIATTR_MBARRIER_INSTR_OFFSETS
	.align		4
.L_33:
        /*0088*/ 	.byte	0x04, 0x39
        /*008a*/ 	.short	(.L_35 - .L_34)


	//   ....[0]....
.L_34:
        /*008c*/ 	.word	0x00000230
        /*0090*/ 	.word	0x000000ff
        /*0094*/ 	.word	0x00000000
        /*0098*/ 	.short	0x0100
        /*009a*/ 	.byte	0x08
	.zero		1


	//   ....[1]....
        /*009c*/ 	.word	0x00000240
        /*00a0*/ 	.word	0x000000ff
        /*00a4*/ 	.word	0x00000020
        /*00a8*/ 	.short	0x0100
        /*00aa*/ 	.byte	0x08
	.zero		1


	//   ....[2]....
        /*00ac*/ 	.word	0x00000250
        /*00b0*/ 	.word	0x000000ff
        /*00b4*/ 	.word	0x00000008
        /*00b8*/ 	.short	0x0100
        /*00ba*/ 	.byte	0x08
	.zero		1


	//   ....[3]....
        /*00bc*/ 	.word	0x00000260
        /*00c0*/ 	.word	0x000000ff
        /*00c4*/ 	.word	0x00000028
        /*00c8*/ 	.short	0x0100
        /*00ca*/ 	.byte	0x08
	.zero		1


	//   ....[4]....
        /*00cc*/ 	.word	0x00000270
        /*00d0*/ 	.word	0x000000ff
        /*00d4*/ 	.word	0x00000010
        /*00d8*/ 	.short	0x0100
        /*00da*/ 	.byte	0x08
	.zero		1


	//   ....[5]....
        /*00dc*/ 	.word	0x00000280
        /*00e0*/ 	.word	0x000000ff
        /*00e4*/ 	.word	0x00000030
        /*00e8*/ 	.short	0x0100
        /*00ea*/ 	.byte	0x08
	.zero		1


	//   ....[6]....
        /*00ec*/ 	.word	0x00000290
        /*00f0*/ 	.word	0x000000ff
        /*00f4*/ 	.word	0x00000018
        /*00f8*/ 	.short	0x0100
        /*00fa*/ 	.byte	0x08
	.zero		1


	//   ....[7]....
        /*00fc*/ 	.word	0x000002a0
        /*0100*/ 	.word	0x000000ff
        /*0104*/ 	.word	0x00000038
        /*0108*/ 	.short	0x0100
        /*010a*/ 	.byte	0x08
	.zero		1


	//   ....[8]....
        /*010c*/ 	.word	0x00000690
        /*0110*/ 	.word	0x000000ff
        /*0114*/ 	.word	0x00000050
        /*0118*/ 	.short	0x0100
        /*011a*/ 	.byte	0x06
	.zero		1


	//   ....[9]....
        /*011c*/ 	.word	0x00000720
        /*0120*/ 	.word	0x000000ff
        /*0124*/ 	.word	0x00000058
        /*0128*/ 	.short	0x0100
        /*012a*/ 	.byte	0x06
	.zero		1


	//   ....[10]....
        /*012c*/ 	.word	0x00001450
        /*0130*/ 	.word	0x00000003
        /*0134*/ 	.word	0x00000000
        /*0138*/ 	.short	0x010a
        /*013a*/ 	.byte	0x3f
	.zero		1


	//   ....[11]....
        /*013c*/ 	.word	0x00001490
        /*0140*/ 	.word	0x00000003
        /*0144*/ 	.word	0x00000000
        /*0148*/ 	.short	0x010a
        /*014a*/ 	.byte	0x3f
	.zero		1


	//   ....[12]....
        /*014c*/ 	.word	0x00001890
        /*0150*/ 	.word	0x00000005
        /*0154*/ 	.word	0x00000000
        /*0158*/ 	.short	0x010a
        /*015a*/ 	.byte	0x3f
	.zero		1


	//   ....[13]....
        /*015c*/ 	.word	0x000018d0
        /*0160*/ 	.word	0x00000005
        /*0164*/ 	.word	0x00000000
        /*0168*/ 	.short	0x010a
        /*016a*/ 	.byte	0x3f
	.zero		1


	//   ....[14]....
        /*016c*/ 	.word	0x00001b60
        /*0170*/ 	.word	0x00000005
        /*0174*/ 	.word	0x00000000
        /*0178*/ 	.short	0x0101
        /*017a*/ 	.byte	0x3f
	.zero		1


	//   ....[15]....
        /*017c*/ 	.word	0x00001d40
        /*0180*/ 	.word	0x00000003
        /*0184*/ 	.word	0x00000000
        /*0188*/ 	.short	0x0101
        /*018a*/ 	.byte	0x3f
	.zero		1


	//   ....[16]....
        /*018c*/ 	.word	0x0000ab30
        /*0190*/ 	.word	0x00000016
        /*0194*/ 	.word	0x00000020
        /*0198*/ 	.short	0x010a
        /*019a*/ 	.byte	0x3f
	.zero		1


	//   ....[17]....
        /*019c*/ 	.word	0x0000af00
        /*01a0*/ 	.word	0x00000005
        /*01a4*/ 	.word	0x00000058
        /*01a8*/ 	.short	0x0101
        /*01aa*/ 	.byte	0x3f
	.zero		1


	//   ....[18]....
        /*01ac*/ 	.word	0x0000b610
        /*01b0*/ 	.word	0x00000007
        /*01b4*/ 	.word	0x00000000
        /*01b8*/ 	.short	0x010a
        /*01ba*/ 	.byte	0x3f
	.zero		1


	//   ....[19]....
        /*01bc*/ 	.word	0x0000b690
        /*01c0*/ 	.word	0x00000008
        /*01c4*/ 	.word	0x00000000
        /*01c8*/ 	.short	0x010a
        /*01ca*/ 	.byte	0x3f
	.zero		1


	//   ....[20]....
        /*01cc*/ 	.word	0x0000b720
        /*01d0*/ 	.word	0x0000000b
        /*01d4*/ 	.word	0x00000000
        /*01d8*/ 	.short	0x010a
        /*01da*/ 	.byte	0x3f
	.zero		1


	//   ....[21]....
        /*01dc*/ 	.word	0x0000b7b0
        /*01e0*/ 	.word	0x00000003
        /*01e4*/ 	.word	0x00000000
        /*01e8*/ 	.short	0x010a
        /*01ea*/ 	.byte	0x3f
	.zero		1


	//   ....[22]....
        /*01ec*/ 	.word	0x0000b810
        /*01f0*/ 	.word	0x00000003
        /*01f4*/ 	.word	0x00000000
        /*01f8*/ 	.short	0x010a
        /*01fa*/ 	.byte	0x3f
	.zero		1


	//   ....[23]....
        /*01fc*/ 	.word	0x0000b860
        /*0200*/ 	.word	0x00000005
        /*0204*/ 	.word	0x00000000
        /*0208*/ 	.short	0x010a
        /*020a*/ 	.byte	0x3f
	.zero		1


	//   ....[24]....
        /*020c*/ 	.word	0x0000b930
        /*0210*/ 	.word	0x00000016
        /*0214*/ 	.word	0x00000020
        /*0218*/ 	.short	0x010a
        /*021a*/ 	.byte	0x3f
	.zero		1


	//   ....[25]....
        /*021c*/ 	.word	0x0000ba00
        /*0220*/ 	.word	0x00000007
        /*0224*/ 	.word	0x00000000
        /*0228*/ 	.short	0x010a
        /*022a*/ 	.byte	0x3f
	.zero		1


	//   ....[26]....
        /*022c*/ 	.word	0x0000ba50
        /*0230*/ 	.word	0x00000008
        /*0234*/ 	.word	0x00000000
        /*0238*/ 	.short	0x010a
        /*023a*/ 	.byte	0x3f
	.zero		1


	//   ....[27]....
        /*023c*/ 	.word	0x0000baa0
        /*0240*/ 	.word	0x0000000b
        /*0244*/ 	.word	0x00000000
        /*0248*/ 	.short	0x010a
        /*024a*/ 	.byte	0x3f
	.zero		1


	//----- nvinfo : EIATTR_NUM_MBARRIERS
	.align		4
.L_35:
        /*024c*/ 	.byte	0x03, 0x38
        /*024e*/ 	.short	0x000a


	//----- nvinfo : EIATTR_EXIT_INSTR_OFFSETS
	.align		4
        /*0250*/ 	.byte	0x04, 0x1c
        /*0252*/ 	.short	(.L_37 - .L_36)


	//   ....[0]....
.L_36:
        /*0254*/ 	.word	0x000008e0


	//   ....[1]....
        /*0258*/ 	.word	0x00001100


	//   ....[2]....
        /*025c*/ 	.word	0x0000a250


	//   ....[3]....
        /*0260*/ 	.word	0x0000a7b0


	//   ....[4]....
        /*0264*/ 	.word	0x0000b800


	//----- nvinfo : EIATTR_MAX_THREADS
	.align		4
.L_37:
        /*0268*/ 	.byte	0x04, 0x05
        /*026a*/ 	.short	(.L_39 - .L_38)
.L_38:
        /*026c*/ 	.word	0x00000180
        /*0270*/ 	.word	0x00000001
        /*0274*/ 	.word	0x00000001


	//----- nvinfo : EIATTR_CRS_STACK_SIZE
	.align		4
.L_39:
        /*0278*/ 	.byte	0x04, 0x1e
        /*027a*/ 	.short	(.L_41 - .L_40)
.L_40:
        /*027c*/ 	.word	0x00000000


	//----- nvinfo : EIATTR_CBANK_PARAM_SIZE
	.align		4
.L_41:
        /*0280*/ 	.byte	0x03, 0x19
        /*0282*/ 	.short	0x0470


	//----- nvinfo : EIATTR_PARAM_CBANK
	.align		4
        /*0284*/ 	.byte	0x04, 0x0a
        /*0286*/ 	.short	(.L_43 - .L_42)
	.align		4
.L_42:
        /*0288*/ 	.word	index@(.nv.constant0._ZN7cutlass13device_kernelINS_4gemm6kernel13GemmUniversalIN4cute5tupleIJiiiiEEENS1_10collective13CollectiveMmaINS1_34MainloopSm90TmaGmmaWarpSpecializedILi4ENS5_IJNS4_1CILi1EEENSA_ILi4EEESB_EEENS1_35KernelTmaWarpSpecializedCooperativeEEENS5_IJNSA_ILi128EEENSA_ILi256EEENSA_ILi64EEEEEENS_10bfloat16_tENS5_IJlSB_lEEESK_SL_NS4_8TiledMMAINS4_8MMA_AtomIJNS4_4SM904GMMA28MMA_64x256x16_F32BF16BF16_SSILNSP_5MajorE0ELSR_0ELNSP_7ScaleInE1ELSS_1EEEEEENS4_6LayoutINS5_IJNSA_ILi2EEESB_SB_EEENS5_IJSB_NSA_ILi0EEESY_EEEEENS5_IJNS4_10UnderscoreES11_S11_EEEEENS4_23SM90_TMA_LOAD_MULTICASTENS4_14ComposedLayoutINS4_7SwizzleILi3ELi4ELi3EEENS4_18smem_ptr_flag_bitsILi16EEENSV_INS5_IJNSA_ILi8EEESI_EEENS5_IJSI_SB_EEEEEEEvNS4_8identityENS4_13SM90_TMA_LOADES1E_vS1F_EENS_8epilogue10collective6detail29Sm90TmaWarpSpecializedAdapterINS1J_15DefaultEpilogueISK_SL_SL_NS1I_6thread17LinearCombinationISK_Li1EffLNS1N_9ScaleType4KindE0ELNS_15FloatRoundStyleE2ESK_EENS1_15EpilogueDefaultEEEEEvvEEEEvNT_6ParamsE)
        /*028c*/ 	.short	0x0210
        /*028e*/ 	.short	0x0470


	//----- nvinfo : EIATTR_SW_WAR
	.align		4
.L_43:
        /*0290*/ 	.byte	0x04, 0x36
        /*0292*/ 	.short	(.L_45 - .L_44)
.L_44:
        /*0294*/ 	.word	0x00000008
.L_45:


//--------------------- .nv.callgraph             --------------------------
	.section	.nv.callgraph,"",@"SHT_CUDA_CALLGRAPH"
	.align	4
	.sectionentsize	8
	.align		4
        /*0000*/ 	.word	0x00000000
	.align		4
        /*0004*/ 	.word	0xffffffff
	.align		4
        /*0008*/ 	.word	index@(_ZN7cutlass13device_kernelINS_4gemm6kernel13GemmUniversalIN4cute5tupleIJiiiiEEENS1_10collective13CollectiveMmaINS1_34MainloopSm90TmaGmmaWarpSpecializedILi4ENS5_IJNS4_1CILi1EEENSA_ILi4EEESB_EEENS1_35KernelTmaWarpSpecializedCooperativeEEENS5_IJNSA_ILi128EEENSA_ILi256EEENSA_ILi64EEEEEENS_10bfloat16_tENS5_IJlSB_lEEESK_SL_NS4_8TiledMMAINS4_8MMA_AtomIJNS4_4SM904GMMA28MMA_64x256x16_F32BF16BF16_SSILNSP_5MajorE0ELSR_0ELNSP_7ScaleInE1ELSS_1EEEEEENS4_6LayoutINS5_IJNSA_ILi2EEESB_SB_EEENS5_IJSB_NSA_ILi0EEESY_EEEEENS5_IJNS4_10UnderscoreES11_S11_EEEEENS4_23SM90_TMA_LOAD_MULTICASTENS4_14ComposedLayoutINS4_7SwizzleILi3ELi4ELi3EEENS4_18smem_ptr_flag_bitsILi16EEENSV_INS5_IJNSA_ILi8EEESI_EEENS5_IJSI_SB_EEEEEEEvNS4_8identityENS4_13SM90_TMA_LOADES1E_vS1F_EENS_8epilogue10collective6detail29Sm90TmaWarpSpecializedAdapterINS1J_15DefaultEpilogueISK_SL_SL_NS1I_6thread17LinearCombinationISK_Li1EffLNS1N_9ScaleType4KindE0ELNS_15FloatRoundStyleE2ESK_EENS1_15EpilogueDefaultEEEEEvvEEEEvNT_6ParamsE)
	.align		4
        /*000c*/ 	.word	index@(__assertfail)
	.align		4
        /*0010*/ 	.word	0x00000000
	.align		4
        /*0014*/ 	.word	0xfffffffe
	.align		4
        /*0018*/ 	.word	0x00000000
	.align		4
        /*001c*/ 	.word	0xfffffffd
	.align		4
        /*0020*/ 	.word	0x00000000
	.align		4
        /*0024*/ 	.word	0xfffffffc


//--------------------- .nv.constant4             --------------------------
	.section	.nv.constant4,"a",@progbits
	.align	8
	.align		8
.nv.constant4:
        /*0000*/ 	.dword	__assertfail
	.align		8
        /*0008*/ 	.dword	__unnamed_1
	.align		8
        /*0010*/ 	.dword	_ZN40_INTERNAL_9e68ce60_4_k_cu_f052383c_307364cuda3std3__45__cpo5beginE
	.align		8
        /*0018*/ 	.dword	_ZN40_INTERNAL_9e68ce60_4_k_cu_f052383c_307364cuda3std3__45__cpo3endE
	.align		8
        /*0020*/ 	.dword	_ZN40_INTERNAL_9e68ce60_4_k_cu_f052383c_307364cuda3std3__45__cpo6cbeginE
	.align		8
        /*0028*/ 	.dword	_ZN40_INTERNAL_9e68ce60_4_k_cu_f052383c_307364cuda3std3__45__cpo4cendE
	.align		8
        /*0030*/ 	.dword	_ZN40_INTERNAL_9e68ce60_4_k_cu_f052383c_307364cuda3std3__442_GLOBAL__N__9e68ce60_4_k_cu_f052383c_307366ignoreE
	.align		8
        /*0038*/ 	.dword	_ZN40_INTERNAL_9e68ce60_4_k_cu_f052383c_307364cuda3std3__419piecewise_constructE
	.align		8
        /*0040*/ 	.dword	_ZN40_INTERNAL_9e68ce60_4_k_cu_f052383c_307364cuda3std3__48in_placeE
	.align		8
        /*0048*/ 	.dword	_ZN40_INTERNAL_9e68ce60_4_k_cu_f052383c_307364cuda3std6ranges3__45__cpo4swapE
	.align		8
        /*0050*/ 	.dword	_ZN40_INTERNAL_9e68ce60_4_k_cu_f052383c_307364cuda3std6ranges3__45__cpo9iter_moveE
	.align		8
        /*0058*/ 	.dword	_ZN40_INTERNAL_9e68ce60_4_k_cu_f052383c_307364cute7productE
	.align		8
        /*0060*/ 	.dword	_ZN40_INTERNAL_9e68ce60_4_k_cu_f052383c_307364cute1_E
	.align		8
        /*0068*/ 	.dword	$str$22
	.align		8
        /*0070*/ 	.dword	$str$23


//--------------------- .text._ZN7cutlass13device_kernelINS_4gemm6kernel13GemmUniversalIN4cute5tupleIJiiiiEEENS1_10collective13CollectiveMmaINS1_34MainloopSm90TmaGmmaWarpSpecializedILi4ENS5_IJNS4_1CILi1EEENSA_ILi4EEESB_EEENS1_35KernelTmaWarpSpecializedCooperativeEEENS5_IJNSA_ILi128EEENSA_ILi256EEENSA_ILi64EEEEEENS_10bfloat16_tENS5_IJlSB_lEEESK_SL_NS4_8TiledMMAINS4_8MMA_AtomIJNS4_4SM904GMMA28MMA_64x256x16_F32BF16BF16_SSILNSP_5MajorE0ELSR_0ELNSP_7ScaleInE1ELSS_1EEEEEENS4_6LayoutINS5_IJNSA_ILi2EEESB_SB_EEENS5_IJSB_NSA_ILi0EEESY_EEEEENS5_IJNS4_10UnderscoreES11_S11_EEEEENS4_23SM90_TMA_LOAD_MULTICASTENS4_14ComposedLayoutINS4_7SwizzleILi3ELi4ELi3EEENS4_18smem_ptr_flag_bitsILi16EEENSV_INS5_IJNSA_ILi8EEESI_EEENS5_IJSI_SB_EEEEEEEvNS4_8identityENS4_13SM90_TMA_LOADES1E_vS1F_EENS_8epilogue10collective6detail29Sm90TmaWarpSpecializedAdapterINS1J_15DefaultEpilogueISK_SL_SL_NS1I_6thread17LinearCombinationISK_Li1EffLNS1N_9ScaleType4KindE0ELNS_15FloatRoundStyleE2ESK_EENS1_15EpilogueDefaultEEEEEvvEEEEvNT_6ParamsE --------------------------
	.section	.text._ZN7cutlass13device_kernelINS_4gemm6kernel13GemmUniversalIN4cute5tupleIJiiiiEEENS1_10collective13CollectiveMmaINS1_34MainloopSm90TmaGmmaWarpSpecializedILi4ENS5_IJNS4_1CILi1EEENSA_ILi4EEESB_EEENS1_35KernelTmaWarpSpecializedCooperativeEEENS5_IJNSA_ILi128EEENSA_ILi256EEENSA_ILi64EEEEEENS_10bfloat16_tENS5_IJlSB_lEEESK_SL_NS4_8TiledMMAINS4_8MMA_AtomIJNS4_4SM904GMMA28MMA_64x256x16_F32BF16BF16_SSILNSP_5MajorE0ELSR_0ELNSP_7ScaleInE1ELSS_1EEEEEENS4_6LayoutINS5_IJNSA_ILi2EEESB_SB_EEENS5_IJSB_NSA_ILi0EEESY_EEEEENS5_IJNS4_10UnderscoreES11_S11_EEEEENS4_23SM90_TMA_LOAD_MULTICASTENS4_14ComposedLayoutINS4_7SwizzleILi3ELi4ELi3EEENS4_18smem_ptr_flag_bitsILi16EEENSV_INS5_IJNSA_ILi8EEESI_EEENS5_IJSI_SB_EEEEEEEvNS4_8identityENS4_13SM90_TMA_LOADES1E_vS1F_EENS_8epilogue10collective6detail29Sm90TmaWarpSpecializedAdapterINS1J_15DefaultEpilogueISK_SL_SL_NS1I_6thread17LinearCombinationISK_Li1EffLNS1N_9ScaleType4KindE0ELNS_15FloatRoundStyleE2ESK_EENS1_15EpilogueDefaultEEEEEvvEEEEvNT_6ParamsE,"ax",@progbits
	.align	128
.text._ZN7cutlass13device_kernelINS_4gemm6kernel13GemmUniversalIN4cute5tupleIJiiiiEEENS1_10collective13CollectiveMmaINS1_34MainloopSm90TmaGmmaWarpSpecializedILi4ENS5_IJNS4_1CILi1EEENSA_ILi4EEESB_EEENS1_35KernelTmaWarpSpecializedCooperativeEEENS5_IJNSA_ILi128EEENSA_ILi256EEENSA_ILi64EEEEEENS_10bfloat16_tENS5_IJlSB_lEEESK_SL_NS4_8TiledMMAINS4_8MMA_AtomIJNS4_4SM904GMMA28MMA_64x256x16_F32BF16BF16_SSILNSP_5MajorE0ELSR_0ELNSP_7ScaleInE1ELSS_1EEEEEENS4_6LayoutINS5_IJNSA_ILi2EEESB_SB_EEENS5_IJSB_NSA_ILi0EEESY_EEEEENS5_IJNS4_10UnderscoreES11_S11_EEEEENS4_23SM90_TMA_LOAD_MULTICASTENS4_14ComposedLayoutINS4_7SwizzleILi3ELi4ELi3EEENS4_18smem_ptr_flag_bitsILi16EEENSV_INS5_IJNSA_ILi8EEESI_EEENS5_IJSI_SB_EEEEEEEvNS4_8identityENS4_13SM90_TMA_LOADES1E_vS1F_EENS_8epilogue10collective6detail29Sm90TmaWarpSpecializedAdapterINS1J_15DefaultEpilogueISK_SL_SL_NS1I_6thread17LinearCombinationISK_Li1EffLNS1N_9ScaleType4KindE0ELNS_15FloatRoundStyleE2ESK_EENS1_15EpilogueDefaultEEEEEvvEEEEvNT_6ParamsE:
        .type           _ZN7cutlass13device_kernelINS_4gemm6kernel13GemmUniversalIN4cute5tupleIJiiiiEEENS1_10collective13CollectiveMmaINS1_34MainloopSm90TmaGmmaWarpSpecializedILi4ENS5_IJNS4_1CILi1EEENSA_ILi4EEESB_EEENS1_35KernelTmaWarpSpecializedCooperativeEEENS5_IJNSA_ILi128EEENSA_ILi256EEENSA_ILi64EEEEEENS_10bfloat16_tENS5_IJlSB_lEEESK_SL_NS4_8TiledMMAINS4_8MMA_AtomIJNS4_4SM904GMMA28MMA_64x256x16_F32BF16BF16_SSILNSP_5MajorE0ELSR_0ELNSP_7ScaleInE1ELSS_1EEEEEENS4_6LayoutINS5_IJNSA_ILi2EEESB_SB_EEENS5_IJSB_NSA_ILi0EEESY_EEEEENS5_IJNS4_10UnderscoreES11_S11_EEEEENS4_23SM90_TMA_LOAD_MULTICASTENS4_14ComposedLayoutINS4_7SwizzleILi3ELi4ELi3EEENS4_18smem_ptr_flag_bitsILi16EEENSV_INS5_IJNSA_ILi8EEESI_EEENS5_IJSI_SB_EEEEEEEvNS4_8identityENS4_13SM90_TMA_LOADES1E_vS1F_EENS_8epilogue10collective6detail29Sm90TmaWarpSpecializedAdapterINS1J_15DefaultEpilogueISK_SL_SL_NS1I_6thread17LinearCombinationISK_Li1EffLNS1N_9ScaleType4KindE0ELNS_15FloatRoundStyleE2ESK_EENS1_15EpilogueDefaultEEEEEvvEEEEvNT_6ParamsE,@function
        .size           _ZN7cutlass13device_kernelINS_4gemm6kernel13GemmUniversalIN4cute5tupleIJiiiiEEENS1_10collective13CollectiveMmaINS1_34MainloopSm90TmaGmmaWarpSpecializedILi4ENS5_IJNS4_1CILi1EEENSA_ILi4EEESB_EEENS1_35KernelTmaWarpSpecializedCooperativeEEENS5_IJNSA_ILi128EEENSA_ILi256EEENSA_ILi64EEEEEENS_10bfloat16_tENS5_IJlSB_lEEESK_SL_NS4_8TiledMMAINS4_8MMA_AtomIJNS4_4SM904GMMA28MMA_64x256x16_F32BF16BF16_SSILNSP_5MajorE0ELSR_0ELNSP_7ScaleInE1ELSS_1EEEEEENS4_6LayoutINS5_IJNSA_ILi2EEESB_SB_EEENS5_IJSB_NSA_ILi0EEESY_EEEEENS5_IJNS4_10UnderscoreES11_S11_EEEEENS4_23SM90_TMA_LOAD_MULTICASTENS4_14ComposedLayoutINS4_7SwizzleILi3ELi4ELi3EEENS4_18smem_ptr_flag_bitsILi16EEENSV_INS5_IJNSA_ILi8EEESI_EEENS5_IJSI_SB_EEEEEEEvNS4_8identityENS4_13SM90_TMA_LOADES1E_vS1F_EENS_8epilogue10collective6detail29Sm90TmaWarpSpecializedAdapterINS1J_15DefaultEpilogueISK_SL_SL_NS1I_6thread17LinearCombinationISK_Li1EffLNS1N_9ScaleType4KindE0ELNS_15FloatRoundStyleE2ESK_EENS1_15EpilogueDefaultEEEEEvvEEEEvNT_6ParamsE,(.L_x_325 - _ZN7cutlass13device_kernelINS_4gemm6kernel13GemmUniversalIN4cute5tupleIJiiiiEEENS1_10collective13CollectiveMmaINS1_34MainloopSm90TmaGmmaWarpSpecializedILi4ENS5_IJNS4_1CILi1EEENSA_ILi4EEESB_EEENS1_35KernelTmaWarpSpecializedCooperativeEEENS5_IJNSA_ILi128EEENSA_ILi256EEENSA_ILi64EEEEEENS_10bfloat16_tENS5_IJlSB_lEEESK_SL_NS4_8TiledMMAINS4_8MMA_AtomIJNS4_4SM904GMMA28MMA_64x256x16_F32BF16BF16_SSILNSP_5MajorE0ELSR_0ELNSP_7ScaleInE1ELSS_1EEEEEENS4_6LayoutINS5_IJNSA_ILi2EEESB_SB_EEENS5_IJSB_NSA_ILi0EEESY_EEEEENS5_IJNS4_10UnderscoreES11_S11_EEEEENS4_23SM90_TMA_LOAD_MULTICASTENS4_14ComposedLayoutINS4_7SwizzleILi3ELi4ELi3EEENS4_18smem_ptr_flag_bitsILi16EEENSV_INS5_IJNSA_ILi8EEESI_EEENS5_IJSI_SB_EEEEEEEvNS4_8identityENS4_13SM90_TMA_LOADES1E_vS1F_EENS_8epilogue10collective6detail29Sm90TmaWarpSpecializedAdapterINS1J_15DefaultEpilogueISK_SL_SL_NS1I_6thread17LinearCombinationISK_Li1EffLNS1N_9ScaleType4KindE0ELNS_15FloatRoundStyleE2ESK_EENS1_15EpilogueDefaultEEEEEvvEEEEvNT_6ParamsE)
        .other          _ZN7cutlass13device_kernelINS_4gemm6kernel13GemmUniversalIN4cute5tupleIJiiiiEEENS1_10collective13CollectiveMmaINS1_34MainloopSm90TmaGmmaWarpSpecializedILi4ENS5_IJNS4_1CILi1EEENSA_ILi4EEESB_EEENS1_35KernelTmaWarpSpecializedCooperativeEEENS5_IJNSA_ILi128EEENSA_ILi256EEENSA_ILi64EEEEEENS_10bfloat16_tENS5_IJlSB_lEEESK_SL_NS4_8TiledMMAINS4_8MMA_AtomIJNS4_4SM904GMMA28MMA_64x256x16_F32BF16BF16_SSILNSP_5MajorE0ELSR_0ELNSP_7ScaleInE1ELSS_1EEEEEENS4_6LayoutINS5_IJNSA_ILi2EEESB_SB_EEENS5_IJSB_NSA_ILi0EEESY_EEEEENS5_IJNS4_10UnderscoreES11_S11_EEEEENS4_23SM90_TMA_LOAD_MULTICASTENS4_14ComposedLayoutINS4_7SwizzleILi3ELi4ELi3EEENS4_18smem_ptr_flag_bitsILi16EEENSV_INS5_IJNSA_ILi8EEESI_EEENS5_IJSI_SB_EEEEEEEvNS4_8identityENS4_13SM90_TMA_LOADES1E_vS1F_EENS_8epilogue10collective6detail29Sm90TmaWarpSpecializedAdapterINS1J_15DefaultEpilogueISK_SL_SL_NS1I_6thread17LinearCombinationISK_Li1EffLNS1N_9ScaleType4KindE0ELNS_15FloatRoundStyleE2ESK_EENS1_15EpilogueDefaultEEEEEvvEEEEvNT_6ParamsE,@"STO_CUDA_ENTRY STV_DEFAULT"
_ZN7cutlass13device_kernelINS_4gemm6kernel13GemmUniversalIN4cute5tupleIJiiiiEEENS1_10collective13CollectiveMmaINS1_34MainloopSm90TmaGmmaWarpSpecializedILi4ENS5_IJNS4_1CILi1EEENSA_ILi4EEESB_EEENS1_35KernelTmaWarpSpecializedCooperativeEEENS5_IJNSA_ILi128EEENSA_ILi256EEENSA_ILi64EEEEEENS_10bfloat16_tENS5_IJlSB_lEEESK_SL_NS4_8TiledMMAINS4_8MMA_AtomIJNS4_4SM904GMMA28MMA_64x256x16_F32BF16BF16_SSILNSP_5MajorE0ELSR_0ELNSP_7ScaleInE1ELSS_1EEEEEENS4_6LayoutINS5_IJNSA_ILi2EEESB_SB_EEENS5_IJSB_NSA_ILi0EEESY_EEEEENS5_IJNS4_10UnderscoreES11_S11_EEEEENS4_23SM90_TMA_LOAD_MULTICASTENS4_14ComposedLayoutINS4_7SwizzleILi3ELi4ELi3EEENS4_18smem_ptr_flag_bitsILi16EEENSV_INS5_IJNSA_ILi8EEESI_EEENS5_IJSI_SB_EEEEEEEvNS4_8identityENS4_13SM90_TMA_LOADES1E_vS1F_EENS_8epilogue10collective6detail29Sm90TmaWarpSpecializedAdapterINS1J_15DefaultEpilogueISK_SL_SL_NS1I_6thread17LinearCombinationISK_Li1EffLNS1N_9ScaleType4KindE0ELNS_15FloatRoundStyleE2ESK_EENS1_15EpilogueDefaultEEEEEvvEEEEvNT_6ParamsE:
[----:B------:R-:W0:Y:S01]  /*0000*/  LDC R1, c[0x0][0x28] ;  /* 0x00000a00ff017b82 */ /* 0x000e220000000800 */
[----:B------:R-:W1:Y:S01]  /*0010*/  S2R R18, SR_TID.X ;  /* 0x0000000000127919 */ /* 0x000e620000002100 */
[----:B------:R-:W-:Y:S01]  /*0020*/  ELECT P0, URZ, PT ;  /* 0x00000000003f782f */ /* 0x000fe20003800000 */
[----:B------:R-:W-:Y:S01]  /*0030*/  BSSY B0, `(.L_x_0) ;  /* 0x000000f000007945 */ /* 0x000fe20003800000 */
[--C-:B-1----:R-:W-:Y:S02]  /*0040*/  SHF.R.U32.HI R0, RZ, 0x5, R18.reuse ;  /* 0x00000005ff007819 */ /* 0x102fe40000011612 */
[----:B------:R-:W-:-:S03]  /*0050*/  SHF.R.U32.HI R3, RZ, 0x7, R18 ;  /* 0x00000007ff037819 */ /* 0x000fc60000011612 */
[----:B------:R-:W1:Y:S04]  /*0060*/  SHFL.IDX PT, R2, R0, RZ, 0x1f ;  /* 0x00001fff00027589 */ /* 0x000e6800000e0000 */
[----:B------:R2:W3:Y:S01]  /*0070*/  SHFL.IDX PT, R5, R3, RZ, 0x1f ;  /* 0x00001fff03057589 */ /* 0x0004e200000e0000 */
[----:B-1----:R-:W-:-:S13]  /*0080*/  ISETP.NE.OR P0, PT, R2, RZ, !P0 ;  /* 0x000000ff0200720c */ /* 0x002fda0004705670 */
[----:B0-23--:R-:W-:Y:S05]  /*0090*/  @P0 BRA `(.L_x_1) ;  /* 0x0000000000200947 */ /* 0x00dfea0003800000 */
[----:B------:R-:W-:Y:S02]  /*00a0*/  ULDC.64 UR4, c[0x0][0x198] ;  /* 0x0000660000047ab9 */ /* 0x000fe40000000a00 */
[----:B------:R-:W-:Y:S02]  /*00b0*/  UIADD3 UR6, UP0, UR4, 0xf0, URZ ;  /* 0x000000f004067890 */ /* 0x000fe4000ff1e03f */
[----:B------:R-:W-:Y:S02]  /*00c0*/  UIADD3 UR4, UP1, UR4, 0x1f0, URZ ;  /* 0x000001f004047890 */ /* 0x000fe4000ff3e03f */
[----:B------:R-:W-:Y:S02]  /*00d0*/  UIADD3.X UR7, URZ, UR5, URZ, UP0, !UPT ;  /* 0x000000053f077290 */ /* 0x000fe400087fe43f */
[----:B------:R-:W-:-:S07]  /*00e0*/  UIADD3.X UR5, URZ, UR5, URZ, UP1, !UPT ;  /* 0x000000053f057290 */ /* 0x000fce0008ffe43f */
[----:B------:R0:W-:Y:S02]  /*00f0*/  UTMACCTL.PF [UR6] ;  /* 0x00000000060079b9 */ /* 0x0001e40008040000 */
[----:B------:R0:W-:Y:S02]  /*0100*/  UTMACCTL.PF [UR4] ;  /* 0x00000000040079b9 */ /* 0x0001e40008040000 */
[----:B0-----:R-:W-:Y:S01]  /*0110*/  NOP ;  /* 0x0000000000007918 */ /* 0x001fe20000000000 */
.L_x_1:
[----:B------:R-:W-:Y:S05]  /*0120*/  BSYNC B0 ;  /* 0x0000000000007941 */ /* 0x000fea0003800000 */
.L_x_0:
[----:B------:R-:W0:Y:S02]  /*0130*/  SHFL.IDX PT, R3, R0, RZ, 0x1f ;  /* 0x00001fff00037589 */ /* 0x000e2400000e0000 */
[----:B0-----:R-:W-:-:S13]  /*0140*/  ISETP.NE.AND P0, PT, R3, RZ, PT ;  /* 0x000000ff0300720c */ /* 0x001fda0003f05270 */
[----:B------:R-:W-:Y:S05]  /*0150*/  @P0 BRA `(.L_x_2) ;  /* 0x0000000000580947 */ /* 0x000fea0003800000 */
[----:B------:R-:W0:Y:S01]  /*0160*/  S2UR UR8, SR_CgaCtaId ;  /* 0x00000000000879c3 */ /* 0x000e220000008800 */
[----:B------:R-:W-:Y:S01]  /*0170*/  UMOV UR4, 0x400 ;  /* 0x0000040000047882 */ /* 0x000fe20000000000 */
[----:B------:R-:W-:Y:S01]  /*0180*/  UMOV UR5, 0x1 ;  /* 0x0000000100057882 */ /* 0x000fe20000000000 */
[----:B------:R-:W-:Y:S01]  /*0190*/  UMOV UR6, 0x8 ;  /* 0x0000000800067882 */ /* 0x000fe20000000000 */
[----:B------:R-:W-:Y:S01]  /*01a0*/  ELECT P0, URZ, PT ;  /* 0x00000000003f782f */ /* 0x000fe20003800000 */
[----:B------:R-:W-:-:S04]  /*01b0*/  UIADD3 UR6, -UR6, 0x100000, URZ ;  /* 0x0010000006067890 */ /* 0x000fc8000fffe13f */
[----:B------:R-:W-:Y:S02]  /*01c0*/  USHF.L.U32 UR7, UR6, 0xb, URZ ;  /* 0x0000000b06077899 */ /* 0x000fe4000800063f */
[----:B------:R-:W-:Y:S02]  /*01d0*/  USHF.L.U32 UR6, UR6, 0x1, URZ ;  /* 0x0000000106067899 */ /* 0x000fe4000800063f */
[----:B0-----:R-:W-:Y:S02]  /*01e0*/  ULEA UR8, UR8, UR4, 0x18 ;  /* 0x0000000408087291 */ /* 0x001fe4000f8ec03f */
[----:B------:R-:W-:-:S04]  /*01f0*/  UIADD3 UR4, -UR5, 0x100000, URZ ;  /* 0x0010000005047890 */ /* 0x000fc8000fffe13f */
[----:B------:R-:W-:Y:S02]  /*0200*/  USHF.L.U32 UR5, UR4, 0xb, URZ ;  /* 0x0000000b04057899 */ /* 0x000fe4000800063f */
[----:B------:R-:W-:Y:S01]  /*0210*/  USHF.L.U32 UR4, UR4, 0x1, URZ ;  /* 0x0000000104047899 */ /* 0x000fe2000800063f */
[----:B------:R-:W0:Y:S11]  /*0220*/  FENCE.VIEW.ASYNC.S ;  /* 0x00000000000073c6 */ /* 0x000e360000000000 */
[----:B0-----:R0:W1:Y:S01]  /*0230*/  SYNCS.EXCH.64 URZ, [UR8], UR4 ;  /* 0x00000004083f75b2 */ /* 0x0010620008000100 */
[----:B------:R0:W2:Y:S01]  /*0240*/  SYNCS.EXCH.64 URZ, [UR8+0x20], UR6 ;  /* 0x00002006083f75b2 */ /* 0x0000a20008000100 */
[----:B------:R0:W3:Y:S01]  /*0250*/  SYNCS.EXCH.64 URZ, [UR8+0x8], UR4 ;  /* 0x00000804083f75b2 */ /* 0x0000e20008000100 */
[----:B------:R0:W4:Y:S01]  /*0260*/  SYNCS.EXCH.64 URZ, [UR8+0x28], UR6 ;  /* 0x00002806083f75b2 */ /* 0x0001220008000100 */
[----:B------:R0:W0:Y:S01]  /*0270*/  SYNCS.EXCH.64 URZ, [UR8+0x10], UR4 ;  /* 0x00001004083f75b2 */ /* 0x0000220008000100 */
[----:B------:R0:W0:Y:S01]  /*0280*/  SYNCS.EXCH.64 URZ, [UR8+0x30], UR6 ;  /* 0x00003006083f75b2 */ /* 0x0000220008000100 */
[----:B------:R0:W0:Y:S01]  /*0290*/  SYNCS.EXCH.64 URZ, [UR8+0x18], UR4 ;  /* 0x00001804083f75b2 */ /* 0x0000220008000100 */
[----:B------:R0:W0:Y:S01]  /*02a0*/  SYNCS.EXCH.64 URZ, [UR8+0x38], UR6 ;  /* 0x00003806083f75b2 */ /* 0x0000220008000100 */
[----:B------:R-:W-:Y:S01]  /*02b0*/  NOP ;  /* 0x0000000000007918 */ /* 0x000fe20000000000 */
.L_x_2:
[----:B------:R-:W-:Y:S01]  /*02c0*/  SHF.R.S32.HI R7, RZ, 0x1f, R18 ;  /* 0x0000001fff077819 */ /* 0x000fe20000011412 */
[----:B------:R-:W5:Y:S01]  /*02d0*/  SHFL.IDX PT, R0, R0, RZ, 0x1f ;  /* 0x00001fff00007589 */ /* 0x000f6200000e0000 */
[----:B0-----:R-:W0:Y:S01]  /*02e0*/  S2UR UR8, SR_CTAID.X ;  /* 0x00000000000879c3 */ /* 0x001e220000002500 */
[----:B------:R-:W-:Y:S02]  /*02f0*/  ELECT P0, URZ, PT ;  /* 0x00000000003f782f */ /* 0x000fe40003800000 */
[----:B------:R-:W-:Y:S01]  /*0300*/  LEA.HI R7, R7, R18, RZ, 0x7 ;  /* 0x0000001207077211 */ /* 0x000fe200078f38ff */
[----:B------:R-:W1:Y:S01]  /*0310*/  S2R R4, SR_CTAID.Y ;  /* 0x0000000000047919 */ /* 0x000e620000002600 */
[----:B------:R-:W-:Y:S01]  /*0320*/  ULDC UR4, c[0x0][0x154] ;  /* 0x0000550000047ab9 */ /* 0x000fe20000000800 */
[----:B------:R-:W-:Y:S01]  /*0330*/  NOP ;  /* 0x0000000000007918 */ /* 0x000fe20000000000 */
[----:B------:R-:W-:Y:S01]  /*0340*/  LOP3.LUT R7, R7, 0xffffff80, RZ, 0xc0, !PT ;  /* 0xffffff8007077812 */ /* 0x000fe200078ec0ff */
[----:B------:R-:W-:Y:S01]  /*0350*/  NOP ;  /* 0x0000000000007918 */ /* 0x000fe20000000000 */
[----:B------:R-:W2:Y:S03]  /*0360*/  LDC R12, c[0x0][0x140] ;  /* 0x00005000ff0c7b82 */ /* 0x000ea60000000800 */
[----:B------:R-:W-:-:S05]  /*0370*/  IMAD.IADD R7, R18, 0x1, -R7 ;  /* 0x0000000112077824 */ /* 0x000fca00078e0a07 */
[----:B------:R-:W-:Y:S02]  /*0380*/  SHF.R.S32.HI R6, RZ, 0x1f, R7 ;  /* 0x0000001fff067819 */ /* 0x000fe40000011407 */
[----:B------:R-:W-:Y:S02]  /*0390*/  LOP3.LUT P2, RZ, R7, 0x7, RZ, 0xc0, !PT ;  /* 0x0000000707ff7812 */ /* 0x000fe4000784c0ff */
[----:B------:R-:W-:Y:S02]  /*03a0*/  LEA.HI R6, R6, R7, RZ, 0x3 ;  /* 0x0000000706067211 */ /* 0x000fe400078f18ff */
[----:B-----5:R-:W-:Y:S02]  /*03b0*/  ISETP.NE.OR P0, PT, R0, RZ, !P0 ;  /* 0x000000ff0000720c */ /* 0x020fe40004705670 */
[--C-:B------:R-:W-:Y:S02]  /*03c0*/  SHF.R.S32.HI R0, RZ, 0x3, R6.reuse ;  /* 0x00000003ff007819 */ /* 0x100fe40000011406 */
[----:B------:R-:W-:-:S02]  /*03d0*/  SHF.R.S32.HI R9, RZ, 0x1f, R6 ;  /* 0x0000001fff097819 */ /* 0x000fc40000011406 */
[----:B------:R-:W-:Y:S02]  /*03e0*/  SHF.R.S32.HI R6, RZ, 0x1f, R3 ;  /* 0x0000001fff067819 */ /* 0x000fe40000011403 */
[----:B------:R-:W-:Y:S02]  /*03f0*/  LEA.HI R9, R9, R0, RZ, 0x2 ;  /* 0x0000000009097211 */ /* 0x000fe400078f10ff */
[----:B------:R-:W-:Y:S02]  /*0400*/  LEA.HI R6, R6, R3, RZ, 0x2 ;  /* 0x0000000306067211 */ /* 0x000fe400078f10ff */
[----:B-1----:R-:W-:Y:S01]  /*0410*/  I2FP.F32.U32 R8, R4 ;  /* 0x0000000400087245 */ /* 0x002fe20000201000 */
[----:B------:R-:W-:Y:S01]  /*0420*/  VOTEU.ALL UP0, P0 ;  /* 0x00000000003f7886 */ /* 0x000fe20000000000 */
[----:B------:R-:W-:Y:S01]  /*0430*/  LOP3.LUT R6, R6, 0x3ffffffc, RZ, 0xc0, !PT ;  /* 0x3ffffffc06067812 */ /* 0x000fe200078ec0ff */
[----:B------:R-:W-:Y:S01]  /*0440*/  VOTEU.ALL UP1, P0 ;  /* 0x00000000003f7886 */ /* 0x000fe20000020000 */
[----:B------:R-:W-:Y:S01]  /*0450*/  LOP3.LUT R9, R9, 0xfffffffc, RZ, 0xc0, !PT ;  /* 0xfffffffc09097812 */ /* 0x000fe200078ec0ff */
[----:B------:R-:W-:Y:S01]  /*0460*/  FMUL R10, R8, UR4 ;  /* 0x00000004080a7c20 */ /* 0x000fe20008400000 */
[----:B------:R-:W1:Y:S01]  /*0470*/  @!UP0 S2UR UR7, SR_CgaCtaId ;  /* 0x00000000000789c3 */ /* 0x000e620000008800 */
[----:B------:R-:W-:Y:S01]  /*0480*/  IMAD.IADD R11, R3, 0x1, -R6 ;  /* 0x00000001030b7824 */ /* 0x000fe200078e0a06 */
[----:B0-----:R-:W-:Y:S01]  /*0490*/  I2FP.F32.U32 R6, UR8 ;  /* 0x0000000800067c45 */ /* 0x001fe20008201000 */
[----:B------:R-:W-:Y:S01]  /*04a0*/  IMAD.IADD R0, R0, 0x1, -R9 ;  /* 0x0000000100007824 */ /* 0x000fe200078e0a09 */
[----:B------:R-:W-:Y:S01]  /*04b0*/  ULDC UR4, c[0x0][0x150] ;  /* 0x0000540000047ab9 */ /* 0x000fe20000000800 */
[----:B------:R-:W0:Y:S01]  /*04c0*/  F2I.U32.TRUNC.NTZ R10, R10 ;  /* 0x0000000a000a7305 */ /* 0x000e22000020f000 */
[----:B------:R-:W-:Y:S01]  /*04d0*/  SHF.R.S32.HI R3, RZ, 0x1f, R2 ;  /* 0x0000001fff037819 */ /* 0x000fe20000011402 */
[----:B------:R-:W-:Y:S01]  /*04e0*/  FMUL R6, R6, UR4 ;  /* 0x0000000406067c20 */ /* 0x000fe20008400000 */
[----:B------:R-:W5:Y:S01]  /*04f0*/  LDC R9, c[0x0][0x148] ;  /* 0x00005200ff097b82 */ /* 0x000f620000000800 */
[----:B------:R-:W-:Y:S01]  /*0500*/  IMAD R11, R11, 0x4, R0 ;  /* 0x000000040b0b7824 */ /* 0x000fe200078e0200 */
[----:B------:R-:W-:Y:S01]  /*0510*/  LEA.HI R3, R3, R2, RZ, 0x2 ;  /* 0x0000000203037211 */ /* 0x000fe200078f10ff */
[----:B------:R-:W-:Y:S01]  /*0520*/  UMOV UR4, 0x20 ;  /* 0x0000002000047882 */ /* 0x000fe20000000000 */
[----:B------:R-:W-:Y:S01]  /*0530*/  @!UP0 UMOV UR6, 0x400 ;  /* 0x0000040000068882 */ /* 0x000fe20000000000 */
[----:B------:R-:W3:Y:S01]  /*0540*/  F2I.U32.TRUNC.NTZ R6, R6 ;  /* 0x0000000600067305 */ /* 0x000ee2000020f000 */
[----:B------:R-:W-:Y:S01]  /*0550*/  LOP3.LUT R3, R3, 0xfffffffc, RZ, 0xc0, !PT ;  /* 0xfffffffc03037812 */ /* 0x000fe200078ec0ff */
[----:B------:R-:W-:Y:S01]  /*0560*/  IMAD.SHL.U32 R22, R11, 0x4, RZ ;  /* 0x000000040b167824 */ /* 0x000fe200078e00ff */
[----:B------:R-:W4:Y:S01]  /*0570*/  LDC R8, c[0x0][0x144] ;  /* 0x00005100ff087b82 */ /* 0x000f220000000800 */
[----:B------:R-:W-:-:S04]  /*0580*/  @!UP0 UIADD3 UR4, -UR4, 0x100000, URZ ;  /* 0x0010000004048890 */ /* 0x000fc8000fffe13f */
[----:B------:R-:W-:Y:S02]  /*0590*/  @!UP0 USHF.L.U32 UR5, UR4, 0xb, URZ ;  /* 0x0000000b04058899 */ /* 0x000fe4000800063f */
[----:B------:R-:W-:Y:S01]  /*05a0*/  @!UP0 USHF.L.U32 UR4, UR4, 0x1, URZ ;  /* 0x0000000104048899 */ /* 0x000fe2000800063f */
[----:B--2---:R-:W-:Y:S01]  /*05b0*/  ISETP.EQ.U32.AND P3, PT, R12, 0x1, PT ;  /* 0x000000010c00780c */ /* 0x004fe20003f62070 */
[----:B------:R-:W-:Y:S01]  /*05c0*/  IMAD.IADD R0, R2, 0x1, -R3 ;  /* 0x0000000102007824 */ /* 0x000fe200078e0a03 */
[----:B------:R-:W-:Y:S01]  /*05d0*/  LOP3.LUT R22, R11, 0xc, R22, 0x78, !PT ;  /* 0x0000000c0b167812 */ /* 0x000fe200078e7816 */
[----:B0-----:R-:W-:Y:S01]  /*05e0*/  IMAD.MOV R14, RZ, RZ, -R10 ;  /* 0x000000ffff0e7224 */ /* 0x001fe200078e0a0a */
[----:B-1----:R-:W-:Y:S02]  /*05f0*/  @!UP0 ULEA UR6, UR7, UR6, 0x18 ;  /* 0x0000000607068291 */ /* 0x002fe4000f8ec03f */
[----:B------:R-:W-:Y:S01]  /*0600*/  ISETP.NE.AND P1, PT, R0, 0x3, PT ;  /* 0x000000030000780c */ /* 0x000fe20003f25270 */
[----:B------:R-:W-:Y:S01]  /*0610*/  VOTEU.ALL UP0, P0 ;  /* 0x00000000003f7886 */ /* 0x000fe20000000000 */
[----:B------:R-:W-:Y:S01]  /*0620*/  ISETP.LT.U32.AND P0, PT, R22, 0x4, !P2 ;  /* 0x000000041600780c */ /* 0x000fe20005701070 */
[----:B---3--:R-:W-:Y:S01]  /*0630*/  IMAD.MOV R3, RZ, RZ, -R6 ;  /* 0x000000ffff037224 */ /* 0x008fe200078e0a06 */
[----:B------:R-:W-:-:S02]  /*0640*/  ISETP.EQ.OR P1, PT, R0, RZ, !P1 ;  /* 0x000000ff0000720c */ /* 0x000fc40004f22670 */
[----:B------:R-:W-:Y:S01]  /*0650*/  ISETP.NE.AND P2, PT, R5, RZ, PT ;  /* 0x000000ff0500720c */ /* 0x000fe20003f45270 */
[----:B-----5:R-:W-:Y:S01]  /*0660*/  IMAD R7, R9, R14, R4 ;  /* 0x0000000e09077224 */ /* 0x020fe200078e0204 */
[----:B------:R-:W-:Y:S01]  /*0670*/  ISETP.EQ.AND P1, PT, R5, RZ, P1 ;  /* 0x000000ff0500720c */ /* 0x000fe20000f22270 */
[----:B------:R-:W0:Y:S02]  /*0680*/  FENCE.VIEW.ASYNC.S ;  /* 0x00000000000073c6 */ /* 0x000e240000000000 */
[----:B0-----:R0:W1:Y:S01]  /*0690*/  @!UP0 SYNCS.EXCH.64 URZ, [UR6+0x50], UR4 ;  /* 0x00005004063f85b2 */ /* 0x0010620008000100 */
[----:B------:R-:W-:Y:S02]  /*06a0*/  ISETP.NE.AND P4, PT, R7, R22, PT ;  /* 0x000000160700720c */ /* 0x000fe40003f85270 */
[----:B------:R-:W-:Y:S01]  /*06b0*/  SEL R19, RZ, 0x1, !P1 ;  /* 0x00000001ff137807 */ /* 0x000fe20004800000 */
[----:B----4-:R-:W-:Y:S02]  /*06c0*/  IMAD R3, R8, R3, UR8 ;  /* 0x0000000808037e24 */ /* 0x010fe4000f8e0203 */
[----:B------:R-:W-:-:S03]  /*06d0*/  VIADD R8, R5, 0xffffffff ;  /* 0xffffffff05087836 */ /* 0x000fc60000000000 */
[----:B------:R-:W-:Y:S02]  /*06e0*/  ISETP.EQ.OR P4, PT, R3, RZ, !P4 ;  /* 0x000000ff0300720c */ /* 0x000fe40006782670 */
[----:B------:R-:W-:Y:S02]  /*06f0*/  ISETP.GE.U32.AND P5, PT, R8, 0x2, PT ;  /* 0x000000020800780c */ /* 0x000fe40003fa6070 */
[----:B------:R-:W-:Y:S02]  /*0700*/  PLOP3.LUT P0, PT, P0, P4, PT, 0x80, 0x0 ;  /* 0x000000000000781c */ /* 0x000fe40000709070 */
[----:B------:R-:W-:Y:S01]  /*0710*/  SEL R19, R19, 0x2, P5 ;  /* 0x0000000213137807 */ /* 0x000fe20002800000 */
[----:B------:R0:W2:Y:S01]  /*0720*/  @!UP1 SYNCS.EXCH.64 URZ, [UR6+0x58], UR4 ;  /* 0x00005804063f95b2 */ /* 0x0000a20008000100 */
[----:B------:R-:W-:Y:S01]  /*0730*/  P2R R156, PR, RZ, 0x1 ;  /* 0x00000001ff9c7803 */ /* 0x000fe20000000000 */
[----:B------:R-:W-:Y:S01]  /*0740*/  NOP ;  /* 0x0000000000007918 */ /* 0x000fe20000000000 */
[----:B------:R-:W-:Y:S07]  /*0750*/  @!P3 BRA `(.L_x_3) ;  /* 0x000000000008b947 */ /* 0x000fee0003800000 */
[----:B-12---:R-:W-:Y:S01]  /*0760*/  UCGABAR_ARV ;  /* 0x00000000000079c7 */ /* 0x006fe20008000000 */
[----:B------:R-:W-:Y:S05]  /*0770*/  BRA `(.L_x_4) ;  /* 0x0000000000047947 */ /* 0x000fea0003800000 */
.L_x_3:
[----:B-12---:R-:W-:Y:S01]  /*0780*/  NOP ;  /* 0x0000000000007918 */ /* 0x006fe20000000000 */
.L_x_4:
[----:B------:R-:W1:Y:S01]  /*0790*/  LDC R2, c[0x0][0x65c] ;  /* 0x00019700ff027b82 */ /* 0x000e620000000800 */
[----:B------:R-:W-:Y:S02]  /*07a0*/  IMAD.U32 R6, RZ, RZ, UR8 ;  /* 0x00000008ff067e24 */ /* 0x000fe4000f8e00ff */
[----:B------:R-:W-:Y:S01]  /*07b0*/  IMAD.MOV.U32 R7, RZ, RZ, RZ ;  /* 0x000000ffff077224 */ /* 0x000fe200078e00ff */
[----:B-1----:R-:W-:-:S04]  /*07c0*/  ISETP.NE.AND P1, PT, R2, 0x1, PT ;  /* 0x000000010200780c */ /* 0x002fc80003f25270 */
[----:B------:R-:W-:-:S09]  /*07d0*/  P2R R5, PR, RZ, 0x2 ;  /* 0x00000002ff057803 */ /* 0x000fd20000000000 */
[----:B------:R-:W1:Y:S01]  /*07e0*/  @P1 LDC R17, c[0x0][0x10] ;  /* 0x00000400ff111b82 */ /* 0x000e620000000800 */
[----:B------:R-:W-:Y:S02]  /*07f0*/  @P1 IMAD.MOV.U32 R5, RZ, RZ, RZ ;  /* 0x000000ffff051224 */ /* 0x000fe400078e00ff */
[----:B------:R-:W-:-:S05]  /*0800*/  @P1 IMAD.MOV.U32 R13, RZ, RZ, RZ ;  /* 0x000000ffff0d1224 */ /* 0x000fca00078e00ff */
[----:B------:R-:W2:Y:S01]  /*0810*/  @!P1 LDC R11, c[0x0][0xc] ;  /* 0x00000300ff0b9b82 */ /* 0x000ea20000000800 */
[----:B-1----:R-:W-:-:S04]  /*0820*/  @P1 IMAD.WIDE.U32 R16, R17, UR8, R4 ;  /* 0x0000000811101c25 */ /* 0x002fc8000f8e0004 */
[----:B------:R-:W-:Y:S02]  /*0830*/  @P1 IMAD.IADD R17, R17, 0x1, R13 ;  /* 0x0000000111111824 */ /* 0x000fe400078e020d */
[----:B--2---:R-:W-:-:S04]  /*0840*/  @!P1 IMAD.WIDE.U32 R6, R4, R11, R6 ;  /* 0x0000000b04069225 */ /* 0x004fc800078e0006 */
[----:B------:R-:W-:Y:S02]  /*0850*/  @!P1 IMAD.MOV.U32 R16, RZ, RZ, R6 ;  /* 0x000000ffff109224 */ /* 0x000fe400078e0006 */
[----:B------:R-:W-:Y:S01]  /*0860*/  @!P1 IMAD.MOV.U32 R17, RZ, RZ, R7 ;  /* 0x000000ffff119224 */ /* 0x000fe200078e0007 */
[----:B------:R-:W-:Y:S06]  /*0870*/  @!P3 BRA `(.L_x_5) ;  /* 0x00000000000cb947 */ /* 0x000fec0003800000 */
[----:B------:R-:W-:Y:S01]  /*0880*/  UCGABAR_WAIT ;  /* 0x0000000000007dc7 */ /* 0x000fe20008000000 */
[----:B------:R-:W-:Y:S01]  /*0890*/  CCTL.IVALL ;  /* 0x00000000ff00798f */ /* 0x000fe20002000000 */
[----:B------:R-:W-:Y:S05]  /*08a0*/  BRA `(.L_x_6) ;  /* 0x0000000000047947 */ /* 0x000fea0003800000 */
.L_x_5:
[----:B------:R-:W-:Y:S06]  /*08b0*/  BAR.SYNC.DEFER_BLOCKING 0x0 ;  /* 0x0000000000007b1d */ /* 0x000fec0000010000 */
.L_x_6:
[----:B------:R-:W-:Y:S05]  /*08c0*/  @!P2 BRA `(.L_x_7) ;  /* 0x000000980064a947 */ /* 0x000fea0003800000 */
[----:B------:R-:W-:-:S13]  /*08d0*/  ISETP.GT.U32.AND P0, PT, R8, 0x1, PT ;  /* 0x000000010800780c */ /* 0x000fda0003f04070 */
[----:B0-----:R-:W-:Y:S05]  /*08e0*/  @P0 EXIT ;  /* 0x000000000000094d */ /* 0x001fea0003800000 */
[----:B------:R-:W-:Y:S01]  /*08f0*/  ULDC.64 UR4, c[0x0][0x650] ;  /* 0x0001940000047ab9 */ /* 0x000fe20000000a00 */
[----:B------:R-:W-:Y:S01]  /*0900*/  PRMT R0, RZ, 0x7610, R0 ;  /* 0x00007610ff007816 */ /* 0x000fe20000000000 */
[----:B------:R-:W-:Y:S01]  /*0910*/  IMAD.MOV.U32 R153, RZ, RZ, -0x1 ;  /* 0xffffffffff997424 */ /* 0x000fe200078e00ff */
[----:B------:R-:W-:Y:S01]  /*0920*/  ISETP.GE.U32.AND P0, PT, R16, UR4, PT ;  /* 0x0000000410007c0c */ /* 0x000fe2000bf06070 */
[----:B------:R-:W-:Y:S02]  /*0930*/  IMAD.MOV.U32 R152, RZ, RZ, -0x1 ;  /* 0xffffffffff987424 */ /* 0x000fe400078e00ff */
[----:B------:R-:W-:Y:S01]  /*0940*/  IMAD.MOV.U32 R23, RZ, RZ, -0x1 ;  /* 0xffffffffff177424 */ /* 0x000fe200078e00ff */
[----:B------:R-:W-:-:S13]  /*0950*/  ISETP.GE.U32.AND.EX P0, PT, R17, UR5, PT, P0 ;  /* 0x0000000511007c0c */ /* 0x000fda000bf06100 */
[----:B------:R-:W-:Y:S05]  /*0960*/  @P0 BRA `(.L_x_8) ;  /* 0x00000004002c0947 */ /* 0x000fea0003800000 */
[----:B------:R-:W0:Y:S01]  /*0970*/  LDC.64 R20, c[0x0][0x628] ;  /* 0x00018a00ff147b82 */ /* 0x000e220000000a00 */
[----:B------:R-:W-:Y:S02]  /*0980*/  IMAD.MOV.U32 R6, RZ, RZ, R16 ;  /* 0x000000ffff067224 */ /* 0x000fe400078e0010 */
[----:B------:R-:W-:-:S05]  /*0990*/  IMAD.MOV.U32 R7, RZ, RZ, R17 ;  /* 0x000000ffff077224 */ /* 0x000fca00078e0011 */
[----:B------:R-:W1:Y:S08]  /*09a0*/  LDC R0, c[0x0][0x630] ;  /* 0x00018c00ff007b82 */ /* 0x000e700000000800 */
[----:B------:R-:W2:Y:S01]  /*09b0*/  LDC.64 R24, c[0x0][0x620] ;  /* 0x00018800ff187b82 */ /* 0x000ea20000000a00 */
[----:B0-----:R-:W-:-:S04]  /*09c0*/  ISETP.NE.U32.AND P0, PT, R20, RZ, PT ;  /* 0x000000ff1400720c */ /* 0x001fc80003f05070 */
[----:B------:R-:W-:-:S13]  /*09d0*/  ISETP.NE.AND.EX P0, PT, R21, RZ, PT, P0 ;  /* 0x000000ff1500720c */ /* 0x000fda0003f05300 */
[----:B-12---:R-:W-:Y:S05]  /*09e0*/  @!P0 BRA `(.L_x_9) ;  /* 0x0000000000288947 */ /* 0x006fea0003800000 */
[----:B------:R-:W0:Y:S02]  /*09f0*/  LDC R13, c[0x0][0x634] ;  /* 0x00018d00ff0d7b82 */ /* 0x000e240000000800 */
[----:B0-----:R-:W-:-:S05]  /*0a00*/  IADD3 R13, P0, R16, R13, RZ ;  /* 0x0000000d100d7210 */ /* 0x001fca0007f1e0ff */
[----:B------:R-:W-:-:S04]  /*0a10*/  IMAD.X R15, RZ, RZ, R17, P0 ;  /* 0x000000ffff0f7224 */ /* 0x000fc800000e0611 */
[----:B------:R-:W-:-:S04]  /*0a20*/  IMAD.WIDE.U32 R6, R15, R20, RZ ;  /* 0x000000140f067225 */ /* 0x000fc800078e00ff */
[----:B------:R-:W-:-:S04]  /*0a30*/  IMAD.WIDE.U32 R10, P0, R13, R21, R6 ;  /* 0x000000150d0a7225 */ /* 0x000fc80007800006 */
[----:B------:R-:W-:-:S04]  /*0a40*/  IMAD.WIDE.U32 R6, R13, R20, RZ ;  /* 0x000000140d067225 */ /* 0x000fc800078e00ff */
[----:B------:R-:W-:Y:S01]  /*0a50*/  IMAD.X R13, RZ, RZ, RZ, P0 ;  /* 0x000000ffff0d7224 */ /* 0x000fe200000e06ff */
[----:B------:R-:W-:Y:S01]  /*0a60*/  IADD3 RZ, P0, R7, R10, RZ ;  /* 0x0000000a07ff7210 */ /* 0x000fe20007f1e0ff */
[----:B------:R-:W-:-:S04]  /*0a70*/  IMAD.MOV.U32 R12, RZ, RZ, R11 ;  /* 0x000000ffff0c7224 */ /* 0x000fc800078e000b */
[----:B------:R-:W-:-:S08]  /*0a80*/  IMAD.WIDE.U32.X R6, R15, R21, R12, P0 ;  /* 0x000000150f067225 */ /* 0x000fd000000e040c */
.L_x_9:
[----:B------:R-:W0:Y:S01]  /*0a90*/  LDC.64 R20, c[0x0][0x640] ;  /* 0x00019000ff147b82 */ /* 0x000e220000000a00 */
[--C-:B------:R-:W-:Y:S01]  /*0aa0*/  SHF.R.U64 R27, R6, R0, R7.reuse ;  /* 0x00000000061b7219 */ /* 0x100fe20000001207 */
[----:B------:R-:W-:Y:S01]  /*0ab0*/  IMAD R28, R9, R14, R4 ;  /* 0x0000000e091c7224 */ /* 0x000fe200078e0204 */
[----:B------:R-:W-:Y:S02]  /*0ac0*/  SHF.R.U32.HI R0, RZ, R0, R7 ;  /* 0x00000000ff007219 */ /* 0x000fe40000011607 */
[----:B------:R-:W-:-:S03]  /*0ad0*/  IADD3 R5, P0, RZ, -R27, RZ ;  /* 0x8000001bff057210 */ /* 0x000fc60007f1e0ff */
[----:B------:R-:W1:Y:S02]  /*0ae0*/  LDC R8, c[0x0][0x618] ;  /* 0x00018600ff087b82 */ /* 0x000e640000000800 */
[----:B------:R-:W-:-:S04]  /*0af0*/  IMAD.X R7, RZ, RZ, ~R0, P0 ;  /* 0x000000ffff077224 */ /* 0x000fc800000e0e00 */
[-C--:B------:R-:W-:Y:S02]  /*0b00*/  IMAD R0, R7, R24.reuse, RZ ;  /* 0x0000001807007224 */ /* 0x080fe400078e02ff */
[----:B------:R-:W2:Y:S01]  /*0b10*/  LDC R11, c[0x0][0x608] ;  /* 0x00018200ff0b7b82 */ /* 0x000ea20000000800 */
[----:B------:R-:W-:-:S04]  /*0b20*/  IMAD.WIDE.U32 R6, R5, R24, R16 ;  /* 0x0000001805067225 */ /* 0x000fc800078e0010 */
[----:B------:R-:W-:Y:S02]  /*0b30*/  IMAD R5, R5, R25, R0 ;  /* 0x0000001905057224 */ /* 0x000fe400078e0200 */
[----:B------:R-:W-:Y:S01]  /*0b40*/  IMAD.MOV.U32 R25, RZ, RZ, 0x1 ;  /* 0x00000001ff197424 */ /* 0x000fe200078e00ff */
[----:B------:R-:W3:Y:S01]  /*0b50*/  LDC R12, c[0x0][0x658] ;  /* 0x00019600ff0c7b82 */ /* 0x000ee20000000800 */
[----:B0-----:R-:W-:Y:S01]  /*0b60*/  ISETP.NE.U32.AND P0, PT, R20, RZ, PT ;  /* 0x000000ff1400720c */ /* 0x001fe20003f05070 */
[----:B------:R-:W-:Y:S02]  /*0b70*/  IMAD.IADD R5, R7, 0x1, R5 ;  /* 0x0000000107057824 */ /* 0x000fe400078e0205 */
[----:B------:R-:W-:Y:S01]  /*0b80*/  IMAD.MOV.U32 R7, RZ, RZ, -0x1 ;  /* 0xffffffffff077424 */ /* 0x000fe200078e00ff */
[----:B------:R-:W-:-:S03]  /*0b90*/  ISETP.NE.AND.EX P0, PT, R21, RZ, PT, P0 ;  /* 0x000000ff1500720c */ /* 0x000fc60003f05300 */
[----:B------:R-:W0:Y:S01]  /*0ba0*/  LDC R15, c[0x0][0x600] ;  /* 0x00018000ff0f7b82 */ /* 0x000e220000000800 */
[-CC-:B-1----:R-:W-:Y:S02]  /*0bb0*/  SHF.R.U64 R13, R6, R8.reuse, R5.reuse ;  /* 0x00000008060d7219 */ /* 0x182fe40000001205 */
[----:B------:R-:W-:-:S05]  /*0bc0*/  SHF.R.U32.HI R0, RZ, R8, R5 ;  /* 0x00000008ff007219 */ /* 0x000fca0000011605 */
[----:B------:R-:W1:Y:S01]  /*0bd0*/  LDC R23, c[0x0][0x648] ;  /* 0x00019200ff177b82 */ /* 0x000e620000000800 */
[-CC-:B--2---:R-:W-:Y:S02]  /*0be0*/  SHF.R.U64 R29, R13, R11.reuse, R0.reuse ;  /* 0x0000000b0d1d7219 */ /* 0x184fe40000001200 */
[----:B------:R-:W-:-:S05]  /*0bf0*/  SHF.R.U32.HI R5, RZ, R11, R0 ;  /* 0x0000000bff057219 */ /* 0x000fca0000011600 */
[----:B------:R-:W2:Y:S01]  /*0c00*/  LDC R24, c[0x0][0x638] ;  /* 0x00018e00ff187b82 */ /* 0x000ea20000000800 */
[-CC-:B---3--:R-:W-:Y:S02]  /*0c10*/  SHF.R.U64 R14, R29, R12.reuse, R5.reuse ;  /* 0x0000000c1d0e7219 */ /* 0x188fe40000001205 */
[-C--:B------:R-:W-:Y:S02]  /*0c20*/  SHF.L.U32 R0, R7, R12.reuse, RZ ;  /* 0x0000000c07007219 */ /* 0x080fe400000006ff */
[----:B------:R-:W-:Y:S01]  /*0c30*/  SHF.R.U32.HI R5, RZ, R12, R5 ;  /* 0x0000000cff057219 */ /* 0x000fe20000011605 */
[----:B------:R-:W-:Y:S01]  /*0c40*/  IMAD.MOV.U32 R4, RZ, RZ, R14 ;  /* 0x000000ffff047224 */ /* 0x000fe200078e000e */
[----:B------:R-:W-:Y:S01]  /*0c50*/  LOP3.LUT R10, RZ, R0, RZ, 0x33, !PT ;  /* 0x00000000ff0a7212 */ /* 0x000fe200078e33ff */
[----:B------:R-:W3:Y:S01]  /*0c60*/  LDC R26, c[0x0][0x610] ;  /* 0x00018400ff1a7b82 */ /* 0x000ee20000000800 */
[----:B------:R-:W-:Y:S05]  /*0c70*/  @!P0 BRA `(.L_x_10) ;  /* 0x0000000000288947 */ /* 0x000fea0003800000 */
[----:B------:R-:W4:Y:S02]  /*0c80*/  LDC R9, c[0x0][0x64c] ;  /* 0x00019300ff097b82 */ /* 0x000f240000000800 */
[----:B----4-:R-:W-:-:S05]  /*0c90*/  IADD3 R9, P0, R14, R9, RZ ;  /* 0x000000090e097210 */ /* 0x010fca0007f1e0ff */
        /* <DEDUP_REMOVED lines=8> */
.L_x_10:
[----:B-1----:R-:W-:Y:S01]  /*0d20*/  SHF.R.U64 R4, R4, R23, R5 ;  /* 0x0000001704047219 */ /* 0x002fe20000001205 */
[----:B0-----:R-:W-:Y:S01]  /*0d30*/  VIADD R6, R15, 0xffffffff ;  /* 0xffffffff0f067836 */ /* 0x001fe20000000000 */
[----:B------:R-:W-:Y:S01]  /*0d40*/  SHF.L.U32 R0, R25, R12, RZ ;  /* 0x0000000c19007219 */ /* 0x000fe200000006ff */
[----:B------:R-:W-:Y:S01]  /*0d50*/  IMAD.MOV.U32 R23, RZ, RZ, R27 ;  /* 0x000000ffff177224 */ /* 0x000fe200078e001b */
[----:B------:R-:W-:Y:S01]  /*0d60*/  LOP3.LUT R5, R29, R10, RZ, 0xc0, !PT ;  /* 0x0000000a1d057212 */ /* 0x000fe200078ec0ff */
[----:B------:R-:W-:Y:S01]  /*0d70*/  IMAD.MOV R7, RZ, RZ, -R4 ;  /* 0x000000ffff077224 */ /* 0x000fe200078e0a04 */
[----:B------:R-:W-:Y:S02]  /*0d80*/  SEL R3, R3, R28, !P1 ;  /* 0x0000001c03037207 */ /* 0x000fe40004800000 */
[----:B------:R-:W-:Y:S01]  /*0d90*/  LOP3.LUT R6, R13, R6, RZ, 0xc0, !PT ;  /* 0x000000060d067212 */ /* 0x000fe200078ec0ff */
[----:B------:R-:W-:Y:S02]  /*0da0*/  IMAD R4, R0, R4, R5 ;  /* 0x0000000400047224 */ /* 0x000fe400078e0205 */
[----:B--2---:R-:W-:-:S02]  /*0db0*/  IMAD R0, R7, R24, R14 ;  /* 0x0000001807007224 */ /* 0x004fc400078e020e */
[----:B---3--:R-:W-:Y:S02]  /*0dc0*/  IMAD R3, R4, R26, R3 ;  /* 0x0000001a04037224 */ /* 0x008fe400078e0203 */
[----:B------:R-:W-:Y:S02]  /*0dd0*/  IMAD.MOV.U32 R5, RZ, RZ, 0x1 ;  /* 0x00000001ff057424 */ /* 0x000fe400078e00ff */
[----:B------:R-:W-:-:S03]  /*0de0*/  IMAD R4, R0, R15, R6 ;  /* 0x0000000f00047224 */ /* 0x000fc600078e0206 */
[----:B------:R-:W-:Y:S02]  /*0df0*/  PRMT R0, R5, 0x7610, R0 ;  /* 0x0000761005007816 */ /* 0x000fe40000000000 */
[----:B------:R-:W-:Y:S02]  /*0e00*/  SEL R152, R4, R3, !P1 ;  /* 0x0000000304987207 */ /* 0x000fe40004800000 */
[----:B------:R-:W-:-:S07]  /*0e10*/  SEL R153, R3, R4, !P1 ;  /* 0x0000000403997207 */ /* 0x000fce0004800000 */
.L_x_8:
[----:B------:R-:W-:-:S08]  /*0e20*/  NOP ;  /* 0x0000000000007918 */ /* 0x000fd00000000000 */
[----:B------:R-:W0:Y:S02]  /*0e30*/  USETMAXREG.TRY_ALLOC.CTAPOOL UP0, 0xe8 ;  /* 0x000000e8000079c8 */ /* 0x000e240008000600 */
[----:B0-----:R-:W-:-:S13]  /*0e40*/  PLOP3.LUT P0, PT, PT, PT, UP0, 0x80, 0x0 ;  /* 0x000000000000781c */ /* 0x001fda0003f0f008 */
[----:B------:R-:W-:Y:S05]  /*0e50*/  @!P0 BRA `(.L_x_8) ;  /* 0xfffffffc00f08947 */ /* 0x000fea000383ffff */
[----:B------:R-:W-:Y:S01]  /*0e60*/  ULDC.64 UR4, c[0x0][0x598] ;  /* 0x0001660000047ab9 */ /* 0x000fe20000000a00 */
[----:B------:R-:W-:Y:S01]  /*0e70*/  ULDC.64 UR36, c[0x0][0x208] ;  /* 0x0000820000247ab9 */ /* 0x000fe20000000a00 */
[----:B------:R-:W-:-:S04]  /*0e80*/  ISETP.NE.U32.AND P0, PT, RZ, UR4, PT ;  /* 0x00000004ff007c0c */ /* 0x000fc8000bf05070 */
[----:B------:R-:W-:-:S13]  /*0e90*/  ISETP.NE.AND.EX P0, PT, RZ, UR5, PT, P0 ;  /* 0x00000005ff007c0c */ /* 0x000fda000bf05300 */
[----:B------:R-:W-:Y:S05]  /*0ea0*/  @!P0 BRA `(.L_x_11) ;  /* 0x00000000001c8947 */ /* 0x000fea0003800000 */
[----:B------:R-:W0:Y:S02]  /*0eb0*/  LDC.64 R4, c[0x0][0x598] ;  /* 0x00016600ff047b82 */ /* 0x000e240000000a00 */
[----:B0-----:R-:W2:Y:S02]  /*0ec0*/  LDG.E.64 R4, desc[UR36][R4.64] ;  /* 0x0000002404047981 */ /* 0x001ea4000c1e1b00 */
[----:B--2---:R-:W-:-:S04]  /*0ed0*/  ISETP.NE.U32.AND P0, PT, R4, RZ, PT ;  /* 0x000000ff0400720c */ /* 0x004fc80003f05070 */
[----:B------:R-:W-:-:S13]  /*0ee0*/  ISETP.NE.AND.EX P0, PT, R5, RZ, PT, P0 ;  /* 0x000000ff0500720c */ /* 0x000fda0003f05300 */
[----:B------:R-:W-:Y:S05]  /*0ef0*/  @!P0 BRA `(.L_x_11) ;  /* 0x0000000000088947 */ /* 0x000fea0003800000 */
[----:B------:R0:W5:Y:S01]  /*0f00*/  LD.E R154, desc[UR36][R4.64] ;  /* 0x00000024049a7980 */ /* 0x000162000c101900 */
[----:B------:R-:W-:Y:S05]  /*0f10*/  BRA `(.L_x_12) ;  /* 0x0000000000247947 */ /* 0x000fea0003800000 */
.L_x_11:
[----:B------:R-:W-:Y:S02]  /*0f20*/  ULDC.64 UR4, c[0x0][0x588] ;  /* 0x0001620000047ab9 */ /* 0x000fe40000000a00 */
[----:B------:R-:W-:-:S04]  /*0f30*/  ISETP.NE.U32.AND P0, PT, RZ, UR4, PT ;  /* 0x00000004ff007c0c */ /* 0x000fc8000bf05070 */
[----:B------:R-:W-:-:S13]  /*0f40*/  ISETP.NE.AND.EX P0, PT, RZ, UR5, PT, P0 ;  /* 0x00000005ff007c0c */ /* 0x000fda000bf05300 */
[----:B------:R-:W-:Y:S05]  /*0f50*/  @!P0 BRA `(.L_x_13) ;  /* 0x00000000000c8947 */ /* 0x000fea0003800000 */
[----:B------:R-:W0:Y:S02]  /*0f60*/  LDC.64 R154, c[0x0][0x588] ;  /* 0x00016200ff9a7b82 */ /* 0x000e240000000a00 */
[----:B0-----:R1:W5:Y:S01]  /*0f70*/  LDG.E R154, desc[UR36][R154.64] ;  /* 0x000000249a9a7981 */ /* 0x001362000c1e1900 */
[----:B------:R-:W-:Y:S05]  /*0f80*/  BRA `(.L_x_12) ;  /* 0x0000000000087947 */ /* 0x000fea0003800000 */
.L_x_13:
[----:B------:R-:W-:Y:S02]  /*0f90*/  ULDC UR4, c[0x0][0x580] ;  /* 0x0001600000047ab9 */ /* 0x000fe40000000800 */
[----:B------:R-:W-:-:S07]  /*0fa0*/  IMAD.U32 R154, RZ, RZ, UR4 ;  /* 0x00000004ff9a7e24 */ /* 0x000fce000f8e00ff */
.L_x_12:
[----:B------:R-:W-:Y:S02]  /*0fb0*/  ULDC.64 UR4, c[0x0][0x5a0] ;  /* 0x0001680000047ab9 */ /* 0x000fe40000000a00 */
[----:B------:R-:W-:-:S04]  /*0fc0*/  ISETP.NE.U32.AND P0, PT, RZ, UR4, PT ;  /* 0x00000004ff007c0c */ /* 0x000fc8000bf05070 */
[----:B------:R-:W-:-:S13]  /*0fd0*/  ISETP.NE.AND.EX P0, PT, RZ, UR5, PT, P0 ;  /* 0x00000005ff007c0c */ /* 0x000fda000bf05300 */
[----:B------:R-:W-:Y:S05]  /*0fe0*/  @!P0 BRA `(.L_x_14) ;  /* 0x00000000001c8947 */ /* 0x000fea0003800000 */
[----:B0-----:R-:W0:Y:S02]  /*0ff0*/  LDC.64 R4, c[0x0][0x5a0] ;  /* 0x00016800ff047b82 */ /* 0x001e240000000a00 */
[----:B0-----:R-:W2:Y:S02]  /*1000*/  LDG.E.64 R4, desc[UR36][R4.64] ;  /* 0x0000002404047981 */ /* 0x001ea4000c1e1b00 */
[----:B--2---:R-:W-:-:S04]  /*1010*/  ISETP.NE.U32.AND P0, PT, R4, RZ, PT ;  /* 0x000000ff0400720c */ /* 0x004fc80003f05070 */
[----:B------:R-:W-:-:S13]  /*1020*/  ISETP.NE.AND.EX P0, PT, R5, RZ, PT, P0 ;  /* 0x000000ff0500720c */ /* 0x000fda0003f05300 */
[----:B------:R-:W-:Y:S05]  /*1030*/  @!P0 BRA `(.L_x_14) ;  /* 0x0000000000088947 */ /* 0x000fea0003800000 */
[----:B-1----:R0:W5:Y:S01]  /*1040*/  LD.E R155, desc[UR36][R4.64] ;  /* 0x00000024049b7980 */ /* 0x002162000c101900 */
[----:B------:R-:W-:Y:S05]  /*1050*/  BRA `(.L_x_15) ;  /* 0x0000000000247947 */ /* 0x000fea0003800000 */
.L_x_14:
[----:B------:R-:W-:Y:S02]  /*1060*/  ULDC.64 UR4, c[0x0][0x590] ;  /* 0x0001640000047ab9 */ /* 0x000fe40000000a00 */
[----:B------:R-:W-:-:S04]  /*1070*/  ISETP.NE.U32.AND P0, PT, RZ, UR4, PT ;  /* 0x00000004ff007c0c */ /* 0x000fc8000bf05070 */
[----:B------:R-:W-:-:S13]  /*1080*/  ISETP.NE.AND.EX P0, PT, RZ, UR5, PT, P0 ;  /* 0x00000005ff007c0c */ /* 0x000fda000bf05300 */
[----:B------:R-:W-:Y:S05]  /*1090*/  @!P0 BRA `(.L_x_16) ;  /* 0x00000000000c8947 */ /* 0x000fea0003800000 */
[----:B0-----:R-:W1:Y:S02]  /*10a0*/  LDC.64 R4, c[0x0][0x590] ;  /* 0x00016400ff047b82 */ /* 0x001e640000000a00 */
[----:B-1----:R1:W5:Y:S01]  /*10b0*/  LDG.E R155, desc[UR36][R4.64] ;  /* 0x00000024049b7981 */ /* 0x002362000c1e1900 */
[----:B------:R-:W-:Y:S05]  /*10c0*/  BRA `(.L_x_15) ;  /* 0x0000000000087947 */ /* 0x000fea0003800000 */
.L_x_16:
[----:B------:R-:W-:Y:S02]  /*10d0*/  ULDC UR4, c[0x0][0x584] ;  /* 0x0001610000047ab9 */ /* 0x000fe40000000800 */
[----:B-1----:R-:W-:-:S07]  /*10e0*/  IMAD.U32 R155, RZ, RZ, UR4 ;  /* 0x00000004ff9b7e24 */ /* 0x002fce000f8e00ff */
.L_x_15:
[----:B------:R-:W-:-:S13]  /*10f0*/  LOP3.LUT P0, RZ, R0, 0xff, RZ, 0xc0, !PT ;  /* 0x000000ff00ff7812 */ /* 0x000fda000780c0ff */
[----:B------:R-:W-:Y:S05]  /*1100*/  @!P0 EXIT ;  /* 0x000000000000894d */ /* 0x000fea0003800000 */
[----:B------:R-:W-:Y:S01]  /*1110*/  ULDC UR4, c[0x0][0x28c] ;  /* 0x0000a30000047ab9 */ /* 0x000fe20000000800 */
[----:B------:R-:W-:Y:S01]  /*1120*/  LOP3.LUT R157, R19, 0x1, RZ, 0xfc, !PT ;  /* 0x00000001139d7812 */ /* 0x000fe200078efcff */
[----:B------:R-:W-:Y:S01]  /*1130*/  UIADD3 UR4, UR4, 0x3f, URZ ;  /* 0x0000003f04047890 */ /* 0x000fe2000fffe03f */
[----:B------:R-:W-:Y:S01]  /*1140*/  UMOV UR38, URZ ;  /* 0x0000003f00267c82 */ /* 0x000fe20008000000 */
[----:B------:R-:W-:Y:S02]  /*1150*/  UMOV UR39, URZ ;  /* 0x0000003f00277c82 */ /* 0x000fe40008000000 */
[----:B------:R-:W-:-:S04]  /*1160*/  USHF.R.S32.HI UR5, URZ, 0x1f, UR4 ;  /* 0x0000001f3f057899 */ /* 0x000fc80008011404 */
[----:B------:R-:W-:-:S04]  /*1170*/  ULEA.HI UR5, UR5, UR4, URZ, 0x6 ;  /* 0x0000000405057291 */ /* 0x000fc8000f8f303f */
[----:B------:R-:W-:-:S12]  /*1180*/  USHF.R.S32.HI UR40, URZ, 0x6, UR5 ;  /* 0x000000063f287899 */ /* 0x000fd80008011405 */
.L_x_290:
[----:B------:R-:W-:Y:S01]  /*1190*/  LOP3.LUT R0, R18, 0x80, RZ, 0xc0, !PT ;  /* 0x0000008012007812 */ /* 0x000fe200078ec0ff */
[----:B--2---:R-:W2:Y:S01]  /*11a0*/  S2UR UR7, SR_CgaCtaId ;  /* 0x00000000000779c3 */ /* 0x004ea20000008800 */
[----:B------:R-:W-:Y:S02]  /*11b0*/  UMOV UR6, 0x400 ;  /* 0x0000040000067882 */ /* 0x000fe40000000000 */
[----:B------:R-:W-:-:S06]  /*11c0*/  SHF.R.U32.HI R0, RZ, 0x7, R0 ;  /* 0x00000007ff007819 */ /* 0x000fcc0000011600 */
[----:B---3--:R-:W3:Y:S01]  /*11d0*/  SHFL.IDX PT, R0, R0, RZ, 0x1f ;  /* 0x00001fff00007589 */ /* 0x008ee200000e0000 */
[----:B--2---:R-:W-:Y:S01]  /*11e0*/  ULEA UR6, UR7, UR6, 0x18 ;  /* 0x0000000607067291 */ /* 0x004fe2000f8ec03f */
[----:B---3--:R-:W-:-:S13]  /*11f0*/  R2UR UR4, R0 ;  /* 0x00000000000472ca */ /* 0x008fda00000e0000 */
[----:B------:R-:W-:-:S04]  /*1200*/  ULEA.HI UR5, UR4, UR4, URZ, 0x1 ;  /* 0x0000000404057291 */ /* 0x000fc8000f8f083f */
[----:B------:R-:W-:-:S04]  /*1210*/  ULOP3.LUT UR5, UR5, 0x7fffe, URZ, 0xc0, !UPT ;  /* 0x0007fffe05057892 */ /* 0x000fc8000f8ec03f */
[----:B------:R-:W-:-:S03]  /*1220*/  UIADD3 UR5, UR4, -UR5, URZ ;  /* 0x8000000504057290 */ /* 0x000fc6000fffe03f */
[----:B------:R-:W-:Y:S01]  /*1230*/  ULDC UR4, c[0x0][0x28c] ;  /* 0x0000a30000047ab9 */ /* 0x000fe20000000800 */
[----:B------:R-:W-:Y:S01]  /*1240*/  ULEA UR5, UR5, UR6, 0xd ;  /* 0x0000000605057291 */ /* 0x000fe2000f8e683f */
[----:B------:R-:W-:-:S03]  /*1250*/  ISETP.LT.AND P0, PT, RZ, UR4, PT ;  /* 0x00000004ff007c0c */ /* 0x000fc6000bf01270 */
[----:B------:R-:W-:-:S04]  /*1260*/  UIADD3 UR5, UR5, 0x100, URZ ;  /* 0x0000010005057890 */ /* 0x000fc8000fffe03f */
[----:B------:R-:W-:-:S04]  /*1270*/  USHF.R.U32.HI UR5, URZ, 0x4, UR5 ;  /* 0x000000043f057899 */ /* 0x000fc80008011605 */
[----:B------:R-:W-:Y:S02]  /*1280*/  ULOP3.LUT UR41, UR5, 0x3fff, URZ, 0xc0, !UPT ;  /* 0x00003fff05297892 */ /* 0x000fe4000f8ec03f */
[----:B-1----:R-:W-:Y:S10]  /*1290*/  @P0 BRA `(.L_x_17) ;  /* 0x0000000000400947 */ /* 0x002ff40003800000 */
[----:B------:R-:W-:Y:S01]  /*12a0*/  MOV R0, 0x0 ;  /* 0x0000000000007802 */ /* 0x000fe20000000f00 */
[----:B------:R-:W-:Y:S01]  /*12b0*/  ULDC.64 UR4, c[0x4][0x68] ;  /* 0x01001a0000047ab9 */ /* 0x000fe20000000a00 */
[----:B------:R-:W-:Y:S01]  /*12c0*/  ULDC.64 UR6, c[0x4][0x8] ;  /* 0x0100020000067ab9 */ /* 0x000fe20000000a00 */
[----:B01----:R-:W-:Y:S01]  /*12d0*/  IMAD.U32 R4, RZ, RZ, UR4 ;  /* 0x00000004ff047e24 */ /* 0x003fe2000f8e00ff */
[----:B------:R0:W1:Y:S01]  /*12e0*/  LDC.64 R14, c[0x4][R0] ;  /* 0x01000000000e7b82 */ /* 0x0000620000000a00 */
[----:B------:R-:W-:Y:S01]  /*12f0*/  IMAD.U32 R5, RZ, RZ, UR5 ;  /* 0x00000005ff057e24 */ /* 0x000fe2000f8e00ff */
[----:B------:R-:W-:Y:S01]  /*1300*/  ULDC.64 UR4, c[0x4][0x70] ;  /* 0x01001c0000047ab9 */ /* 0x000fe20000000a00 */
[----:B------:R-:W-:Y:S02]  /*1310*/  IMAD.U32 R10, RZ, RZ, UR6 ;  /* 0x00000006ff0a7e24 */ /* 0x000fe4000f8e00ff */
[----:B------:R-:W-:Y:S02]  /*1320*/  IMAD.U32 R6, RZ, RZ, UR4 ;  /* 0x00000004ff067e24 */ /* 0x000fe4000f8e00ff */
[----:B------:R-:W-:-:S02]  /*1330*/  IMAD.U32 R7, RZ, RZ, UR5 ;  /* 0x00000005ff077e24 */ /* 0x000fc4000f8e00ff */
[----:B------:R-:W-:Y:S02]  /*1340*/  IMAD.U32 R11, RZ, RZ, UR7 ;  /* 0x00000007ff0b7e24 */ /* 0x000fe4000f8e00ff */
[----:B------:R-:W-:Y:S02]  /*1350*/  IMAD.MOV.U32 R8, RZ, RZ, 0x1e1 ;  /* 0x000001e1ff087424 */ /* 0x000fe400078e00ff */
[----:B------:R-:W-:Y:S02]  /*1360*/  IMAD.MOV.U32 R12, RZ, RZ, 0x1 ;  /* 0x00000001ff0c7424 */ /* 0x000fe400078e00ff */
[----:B0-----:R-:W-:-:S07]  /*1370*/  IMAD.MOV.U32 R13, RZ, RZ, RZ ;  /* 0x000000ffff0d7224 */ /* 0x001fce00078e00ff */
[----:B------:R-:W-:-:S07]  /*1380*/  LEPC R20, `(.L_x_17) ;  /* 0x000000001014794e */ /* 0x000fce0000000000 */
[----:B-1---5:R-:W-:Y:S05]  /*1390*/  CALL.ABS.NOINC R14 ;  /* 0x000000000e007343 */ /* 0x022fea0003c00000 */
.L_x_17:
[----:B------:R-:W-:-:S13]  /*13a0*/  ISETP.NE.AND P0, PT, R157, 0x3, PT ;  /* 0x000000039d00780c */ /* 0x000fda0003f05270 */
[----:B------:R-:W-:Y:S05]  /*13b0*/  @!P0 BRA `(.L_x_18) ;  /* 0x0000000000048947 */ /* 0x000fea0003800000 */
[----:B------:R-:W-:Y:S01]  /*13c0*/  BPT.TRAP 0x1 ;  /* 0x000000040000795c */ /* 0x000fe20000300000 */
.L_x_18:
[----:B------:R-:W2:Y:S01]  /*13d0*/  S2UR UR5, SR_CgaCtaId ;  /* 0x00000000000579c3 */ /* 0x000ea20000008800 */
[----:B------:R-:W-:Y:S01]  /*13e0*/  UMOV UR4, 0x400 ;  /* 0x0000040000047882 */ /* 0x000fe20000000000 */
[----:B------:R-:W-:Y:S02]  /*13f0*/  IMAD.U32 R0, RZ, RZ, UR38 ;  /* 0x00000026ff007e24 */ /* 0x000fe4000f8e00ff */
[----:B------:R-:W-:-:S03]  /*1400*/  IMAD.U32 R3, RZ, RZ, UR39 ;  /* 0x00000027ff037e24 */ /* 0x000fc6000f8e00ff */
[----:B------:R-:W-:Y:S01]  /*1410*/  SHF.L.U32 R0, R0, 0x1f, RZ ;  /* 0x0000001f00007819 */ /* 0x000fe200000006ff */
[----:B--2---:R-:W-:-:S06]  /*1420*/  ULEA UR4, UR5, UR4, 0x18 ;  /* 0x0000000405047291 */ /* 0x004fcc000f8ec03f */
[----:B------:R-:W-:-:S04]  /*1430*/  IMAD.U32 R6, RZ, RZ, UR4 ;  /* 0x00000004ff067e24 */ /* 0x000fc8000f8e00ff */
[----:B------:R-:W-:-:S04]  /*1440*/  IMAD R3, R3, 0x8, R6 ;  /* 0x0000000803037824 */ /* 0x000fc800078e0206 */
[----:B------:R2:W3:Y:S01]  /*1450*/  SYNCS.PHASECHK.TRANS64.TRYWAIT P1, [R3+URZ], R0 ;  /* 0x00000000030075a7 */ /* 0x0004e2000802017f */
[----:B------:R-:W-:Y:S05]  /*1460*/  @!P0 BRA `(.L_x_19) ;  /* 0x0000000000048947 */ /* 0x000fea0003800000 */
[----:B------:R-:W-:Y:S01]  /*1470*/  BPT.TRAP 0x1 ;  /* 0x000000040000795c */ /* 0x000fe20000300000 */
.L_x_19:
[----:B---3--:R-:W-:Y:S05]  /*1480*/  @P1 BRA `(.L_x_20) ;  /* 0x0000000000081947 */ /* 0x008fea0003800000 */
[----:B------:R-:W3:Y:S02]  /*1490*/  SYNCS.PHASECHK.TRANS64.TRYWAIT P1, [R3+URZ], R0 ;  /* 0x00000000030075a7 */ /* 0x000ee4000802017f */
[----:B---3--:R-:W-:Y:S05]  /*14a0*/  @!P1 BRA `(.L_x_21) ;  /* 0x000000a000d89947 */ /* 0x008fea0003800000 */
.L_x_20:
[----:B------:R-:W-:-:S04]  /*14b0*/  UISETP.LT.AND UP0, UPT, UR40, 0x1, UPT ;  /* 0x000000012800788c */ /* 0x000fc8000bf01270 */
[----:B------:R-:W-:-:S06]  /*14c0*/  USEL UR4, UR40, 0x1, UP0 ;  /* 0x0000000128047887 */ /* 0x000fcc0008000000 */
[----:B--23--:R-:W-:Y:S01]  /*14d0*/  IMAD.U32 R0, RZ, RZ, UR4 ;  /* 0x00000004ff007e24 */ /* 0x00cfe2000f8e00ff */
[----:B------:R-:W-:Y:S05]  /*14e0*/  WARPSYNC.ALL ;  /* 0x0000000000007948 */ /* 0x000fea0003800000 */
[----:B------:R-:W-:-:S04]  /*14f0*/  IADD3 R0, -R0, UR40, RZ ;  /* 0x0000002800007c10 */ /* 0x000fc8000fffe1ff */
[----:B------:R-:W-:Y:S02]  /*1500*/  ISETP.GE.AND P1, PT, R0, 0x1, PT ;  /* 0x000000010000780c */ /* 0x000fe40003f26270 */
[----:B------:R-:W-:Y:S01]  /*1510*/  R2UR UR4, R6 ;  /* 0x00000000060472ca */ /* 0x000fe200000e0000 */
[----:B------:R-:W-:Y:S01]  /*1520*/  WARPGROUP.ARRIVE ;  /* 0x00000000000079c5 */ /* 0x000fe20000000000 */
[----:B------:R-:W-:Y:S01]  /*1530*/  UMOV UR9, 0x40000040 ;  /* 0x4000004000097882 */ /* 0x000fe20000000000 */
[----:B------:R-:W-:-:S10]  /*1540*/  UMOV UR11, 0x40000040 ;  /* 0x40000040000b7882 */ /* 0x000fd40000000000 */
[----:B------:R-:W-:-:S04]  /*1550*/  UIADD3 UR4, UR4, 0x10100, URZ ;  /* 0x0001010004047890 */ /* 0x000fc8000fffe03f */
[----:B------:R-:W-:-:S04]  /*1560*/  USHF.R.U32.HI UR4, URZ, 0x4, UR4 ;  /* 0x000000043f047899 */ /* 0x000fc80008011604 */
[----:B------:R-:W-:Y:S02]  /*1570*/  ULOP3.LUT UR5, UR4, 0x3fff, URZ, 0xc0, !UPT ;  /* 0x00003fff04057892 */ /* 0x000fe4000f8ec03f */
[----:B------:R-:W-:Y:S02]  /*1580*/  ULOP3.LUT UR4, UR41, 0x10000, URZ, 0xfc, !UPT ;  /* 0x0001000029047892 */ /* 0x000fe4000f8efc3f */
[----:B------:R-:W-:Y:S02]  /*1590*/  ULOP3.LUT UR5, UR5, 0x10000, URZ, 0xfc, !UPT ;  /* 0x0001000005057892 */ /* 0x000fe4000f8efc3f */
[----:B------:R-:W-:Y:S02]  /*15a0*/  ULEA UR6, UR39, UR4, 0xa ;  /* 0x0000000427067291 */ /* 0x000fe4000f8e503f */
[----:B------:R-:W-:-:S05]  /*15b0*/  ULEA UR7, UR39, UR5, 0xb ;  /* 0x0000000527077291 */ /* 0x000fca000f8e583f */
[----:B------:R-:W-:Y:S02]  /*15c0*/  UMOV UR8, UR6 ;  /* 0x0000000600087c82 */ /* 0x000fe40008000000 */
[----:B------:R-:W-:Y:S02]  /*15d0*/  UMOV UR10, UR7 ;  /* 0x00000007000a7c82 */ /* 0x000fe40008000000 */
[----:B------:R-:W-:Y:S01]  /*15e0*/  HGMMA.64x256x16.F32.BF16 R24, gdesc[UR8], RZ, !UPT, gsb0 ;  /* 0x03e00000081879f0 */ /* 0x000fe2000c0018ff */
[----:B------:R-:W-:Y:S02]  /*15f0*/  UIADD3 UR8, UR6, 0x2, URZ ;  /* 0x0000000206087890 */ /* 0x000fe4000fffe03f */
[----:B------:R-:W-:Y:S01]  /*1600*/  UIADD3 UR10, UR7, 0x2, URZ ;  /* 0x00000002070a7890 */ /* 0x000fe2000fffe03f */
[----:B------:R-:W-:Y:S01]  /*1610*/  UMOV UR9, 0x40000040 ;  /* 0x4000004000097882 */ /* 0x000fe20000000000 */
[----:B------:R-:W-:Y:S01]  /*1620*/  UMOV UR11, 0x40000040 ;  /* 0x40000040000b7882 */ /* 0x000fe20000000000 */
[----:B------:R-:W-:-:S02]  /*1630*/  WARPGROUP.DEPBAR.LE gsb0, 0x0 ;  /* 0x00008000000079c5 */ /* 0x000fc40000010000 */
[----:B------:R-:W-:-:S15]  /*1640*/  WARPGROUP.ARRIVE ;  /* 0x00000000000079c5 */ /* 0x000fde0000000000 */
[----:B------:R-:W-:-:S05]  /*1650*/  NOP ;  /* 0x0000000000007918 */ /* 0x000fca0000000000 */
[----:B------:R-:W-:Y:S01]  /*1660*/  HGMMA.64x256x16.F32.BF16 R24, gdesc[UR8], R24, gsb0 ;  /* 0x03e00000081879f0 */ /* 0x000fe20008001818 */
[----:B------:R-:W-:Y:S02]  /*1670*/  UIADD3 UR8, UR6, 0x4, URZ ;  /* 0x0000000406087890 */ /* 0x000fe4000fffe03f */
[----:B------:R-:W-:Y:S01]  /*1680*/  UIADD3 UR10, UR7, 0x4, URZ ;  /* 0x00000004070a7890 */ /* 0x000fe2000fffe03f */
[----:B------:R-:W-:Y:S01]  /*1690*/  UMOV UR9, 0x40000040 ;  /* 0x4000004000097882 */ /* 0x000fe20000000000 */
[----:B------:R-:W-:Y:S01]  /*16a0*/  UMOV UR11, 0x40000040 ;  /* 0x40000040000b7882 */ /* 0x000fe20000000000 */
[----:B------:R-:W-:Y:S02]  /*16b0*/  WARPGROUP.DEPBAR.LE gsb0, 0x0 ;  /* 0x00008000000079c5 */ /* 0x000fe40000010000 */
        /* <DEDUP_REMOVED lines=10> */
[----:B------:R-:W-:Y:S03]  /*1760*/  HGMMA.64x256x16.F32.BF16 R24, gdesc[UR8], R24, gsb0 ;  /* 0x03e00000081879f0 */ /* 0x000fe60008001818 */
[----:B------:R-:W-:Y:S02]  /*1770*/  WARPGROUP.DEPBAR.LE gsb0, 0x0 ;  /* 0x00008000000079c5 */ /* 0x000fe40000010000 */
[----:B------:R-:W-:Y:S05]  /*1780*/  @!P1 BRA `(.L_x_22) ;  /* 0x0000000400309947 */ /* 0x000fea0003800000 */
[----:B------:R-:W-:Y:S02]  /*1790*/  UIADD3 UR6, UR39, 0x1, URZ ;  /* 0x0000000127067890 */ /* 0x000fe4000fffe03f */
[----:B------:R-:W-:Y:S02]  /*17a0*/  IMAD.U32 R3, RZ, RZ, UR39 ;  /* 0x00000027ff037e24 */ /* 0x000fe4000f8e00ff */
[----:B------:R-:W-:-:S04]  /*17b0*/  UISETP.NE.AND UP0, UPT, UR6, 0x4, UPT ;  /* 0x000000040600788c */ /* 0x000fc8000bf05270 */
[----:B------:R-:W-:Y:S02]  /*17c0*/  USEL UR7, URZ, 0x1, UP0 ;  /* 0x000000013f077887 */ /* 0x000fe40008000000 */
[----:B------:R-:W-:Y:S02]  /*17d0*/  USEL UR6, UR6, URZ, UP0 ;  /* 0x0000003f06067287 */ /* 0x000fe40008000000 */
[----:B------:R-:W-:-:S06]  /*17e0*/  ULOP3.LUT UR7, UR38, UR7, URZ, 0x3c, !UPT ;  /* 0x0000000726077292 */ /* 0x000fcc000f8e3c3f */
[----:B------:R-:W-:-:S07]  /*17f0*/  IMAD.U32 R7, RZ, RZ, UR7 ;  /* 0x00000007ff077e24 */ /* 0x000fce000f8e00ff */
.L_x_29:
[----:B------:R-:W-:Y:S05]  /*1800*/  @!P0 BRA `(.L_x_23) ;  /* 0x0000000000048947 */ /* 0x000fea0003800000 */
[----:B------:R-:W-:Y:S01]  /*1810*/  BPT.TRAP 0x1 ;  /* 0x000000040000795c */ /* 0x000fe20000300000 */
.L_x_23:
[----:B------:R-:W2:Y:S01]  /*1820*/  S2UR UR8, SR_CgaCtaId ;  /* 0x00000000000879c3 */ /* 0x000ea20000008800 */
[----:B------:R-:W-:Y:S01]  /*1830*/  UMOV UR7, 0x400 ;  /* 0x0000040000077882 */ /* 0x000fe20000000000 */
[----:B01----:R-:W-:Y:S01]  /*1840*/  IMAD.U32 R5, RZ, RZ, UR6 ;  /* 0x00000006ff057e24 */ /* 0x003fe2000f8e00ff */
[----:B------:R-:W-:Y:S01]  /*1850*/  SHF.L.U32 R4, R7, 0x1f, RZ ;  /* 0x0000001f07047819 */ /* 0x000fe200000006ff */
[----:B--2---:R-:W-:-:S06]  /*1860*/  ULEA UR7, UR8, UR7, 0x18 ;  /* 0x0000000708077291 */ /* 0x004fcc000f8ec03f */
[----:B------:R-:W-:-:S04]  /*1870*/  IMAD.U32 R6, RZ, RZ, UR7 ;  /* 0x00000007ff067e24 */ /* 0x000fc8000f8e00ff */
[----:B------:R-:W-:-:S04]  /*1880*/  IMAD R5, R5, 0x8, R6 ;  /* 0x0000000805057824 */ /* 0x000fc800078e0206 */
[----:B------:R0:W1:Y:S01]  /*1890*/  SYNCS.PHASECHK.TRANS64.TRYWAIT P1, [R5+URZ], R4 ;  /* 0x00000004050075a7 */ /* 0x000062000802017f */
[----:B------:R-:W-:Y:S05]  /*18a0*/  @!P0 BRA `(.L_x_24) ;  /* 0x0000000000048947 */ /* 0x000fea0003800000 */
[----:B------:R-:W-:Y:S01]  /*18b0*/  BPT.TRAP 0x1 ;  /* 0x000000040000795c */ /* 0x000fe20000300000 */
.L_x_24:
[----:B-1----:R-:W-:Y:S05]  /*18c0*/  @P1 BRA `(.L_x_25) ;  /* 0x0000000000081947 */ /* 0x002fea0003800000 */
[----:B------:R-:W1:Y:S02]  /*18d0*/  SYNCS.PHASECHK.TRANS64.TRYWAIT P1, [R5+URZ], R4 ;  /* 0x00000004050075a7 */ /* 0x000e64000802017f */
[----:B-1----:R-:W-:Y:S05]  /*18e0*/  @!P1 BRA `(.L_x_26) ;  /* 0x0000009c00dc9947 */ /* 0x002fea0003800000 */
.L_x_25:
[----:B------:R-:W-:Y:S01]  /*18f0*/  ULEA UR7, UR6, UR4, 0xa ;  /* 0x0000000406077291 */ /* 0x000fe2000f8e503f */
[----:B------:R-:W-:Y:S01]  /*1900*/  WARPGROUP.ARRIVE ;  /* 0x00000000000079c5 */ /* 0x000fe20000000000 */
[----:B------:R-:W-:Y:S01]  /*1910*/  ULEA UR12, UR6, UR5, 0xb ;  /* 0x00000005060c7291 */ /* 0x000fe2000f8e583f */
[----:B------:R-:W-:Y:S01]  /*1920*/  UMOV UR9, 0x40000040 ;  /* 0x4000004000097882 */ /* 0x000fe20000000000 */
[----:B------:R-:W-:-:S03]  /*1930*/  UMOV UR11, 0x40000040 ;  /* 0x40000040000b7882 */ /* 0x000fc60000000000 */
[----:B------:R-:W-:Y:S02]  /*1940*/  UMOV UR8, UR7 ;  /* 0x0000000700087c82 */ /* 0x000fe40008000000 */
[----:B------:R-:W-:Y:S02]  /*1950*/  UMOV UR10, UR12 ;  /* 0x0000000c000a7c82 */ /* 0x000fe40008000000 */
[----:B------:R-:W-:Y:S01]  /*1960*/  HGMMA.64x256x16.F32.BF16 R24, gdesc[UR8], R24, gsb0 ;  /* 0x03e00000081879f0 */ /* 0x000fe20008001818 */
        /* <DEDUP_REMOVED lines=26> */
[----:B------:R-:W-:Y:S01]  /*1b10*/  BPT.TRAP 0x1 ;  /* 0x000000040000795c */ /* 0x000fe20000300000 */
.L_x_27:
[----:B------:R-:W-:-:S13]  /*1b20*/  ISETP.NE.AND P1, PT, R156, RZ, PT ;  /* 0x000000ff9c00720c */ /* 0x000fda0003f25270 */
[----:B01----:R-:W-:-:S04]  /*1b30*/  @P1 IMAD R4, R3, 0x8, R6 ;  /* 0x0000000803041824 */ /* 0x003fc800078e0206 */
[----:B------:R-:W-:-:S05]  /*1b40*/  @P1 VIADD R5, R4, 0x20 ;  /* 0x0000002004051836 */ /* 0x000fca0000000000 */
[----:B------:R-:W-:-:S04]  /*1b50*/  @P1 PRMT R5, R22, 0x654, R5 ;  /* 0x0000065416051816 */ /* 0x000fc80000000005 */
[----:B------:R0:W-:Y:S01]  /*1b60*/  @P1 SYNCS.ARRIVE.TRANS64.RED.A1T0 RZ, [R5+URZ], RZ ;  /* 0x000000ff05ff19a7 */ /* 0x0001e2000810043f */
[----:B------:R-:W-:-:S13]  /*1b70*/  ISETP.GT.U32.AND P1, PT, R19, 0x1, PT ;  /* 0x000000011300780c */ /* 0x000fda0003f24070 */
[----:B0-----:R-:W-:Y:S05]  /*1b80*/  @P1 BRA `(.L_x_28) ;  /* 0x0000000000041947 */ /* 0x001fea0003800000 */
[----:B------:R-:W-:Y:S01]  /*1b90*/  BPT.TRAP 0x1 ;  /* 0x000000040000795c */ /* 0x000fe20000300000 */
.L_x_28:
[----:B------:R-:W-:Y:S01]  /*1ba0*/  UIADD3 UR6, UR6, 0x1, URZ ;  /* 0x0000000106067890 */ /* 0x000fe2000fffe03f */
[C---:B------:R-:W-:Y:S01]  /*1bb0*/  ISETP.GT.AND P2, PT, R0.reuse, 0x1, PT ;  /* 0x000000010000780c */ /* 0x040fe20003f44270 */
[----:B------:R-:W-:Y:S02]  /*1bc0*/  VIADD R3, R3, 0x1 ;  /* 0x0000000103037836 */ /* 0x000fe40000000000 */
[----:B------:R-:W-:Y:S01]  /*1bd0*/  UISETP.NE.AND UP0, UPT, UR6, 0x4, UPT ;  /* 0x000000040600788c */ /* 0x000fe2000bf05270 */
[----:B------:R-:W-:Y:S02]  /*1be0*/  VIADD R0, R0, 0xffffffff ;  /* 0xffffffff00007836 */ /* 0x000fe40000000000 */
[C---:B------:R-:W-:Y:S01]  /*1bf0*/  ISETP.NE.AND P1, PT, R3.reuse, 0x4, PT ;  /* 0x000000040300780c */ /* 0x040fe20003f25270 */
[----:B------:R-:W-:Y:S02]  /*1c00*/  USEL UR7, URZ, 0x1, UP0 ;  /* 0x000000013f077887 */ /* 0x000fe40008000000 */
[----:B------:R-:W-:Y:S01]  /*1c10*/  USEL UR6, UR6, URZ, UP0 ;  /* 0x0000003f06067287 */ /* 0x000fe20008000000 */
[----:B------:R-:W-:-:S03]  /*1c20*/  SEL R3, R3, RZ, P1 ;  /* 0x000000ff03037207 */ /* 0x000fc60000800000 */
[----:B------:R-:W-:Y:S01]  /*1c30*/  LOP3.LUT R7, R7, UR7, RZ, 0x3c, !PT ;  /* 0x0000000707077c12 */ /* 0x000fe2000f8e3cff */
[----:B------:R-:W-:Y:S07]  /*1c40*/  @P2 BRA `(.L_x_29) ;  /* 0xfffffff800ec2947 */ /* 0x000fee000383ffff */
.L_x_22:
[----:B------:R-:W2:Y:S02]  /*1c50*/  LDC R0, c[0x0][0x28c] ;  /* 0x0000a300ff007b82 */ /* 0x000ea40000000800 */
[----:B--2---:R-:W-:-:S13]  /*1c60*/  ISETP.GE.AND P1, PT, R0, 0x1, PT ;  /* 0x000000010000780c */ /* 0x004fda0003f26270 */
[----:B------:R-:W-:Y:S05]  /*1c70*/  @!P1 BRA `(.L_x_30) ;  /* 0x0000000000409947 */ /* 0x000fea0003800000 */
[----:B------:R-:W-:Y:S05]  /*1c80*/  @!P0 BRA `(.L_x_31) ;  /* 0x0000000000048947 */ /* 0x000fea0003800000 */
[----:B------:R-:W-:Y:S01]  /*1c90*/  BPT.TRAP 0x1 ;  /* 0x000000040000795c */ /* 0x000fe20000300000 */
.L_x_31:
[----:B------:R-:W-:Y:S01]  /*1ca0*/  ISETP.NE.AND P0, PT, R156, RZ, PT ;  /* 0x000000ff9c00720c */ /* 0x000fe20003f05270 */
[----:B------:R-:W-:-:S12]  /*1cb0*/  UISETP.LT.AND UP1, UPT, UR40, 0x1, UPT ;  /* 0x000000012800788c */ /* 0x000fd8000bf21270 */
[----:B------:R-:W-:-:S05]  /*1cc0*/  VOTEU.ANY UP0, P0 ;  /* 0x00000000003f7886 */ /* 0x000fca0000000100 */
[----:B------:R-:W-:-:S04]  /*1cd0*/  @UP0 USEL UR4, UR40, 0x1, UP1 ;  /* 0x0000000128040887 */ /* 0x000fc80008800000 */
[----:B------:R-:W-:-:S06]  /*1ce0*/  @UP0 UIADD3 UR4, UR39, UR40, -UR4 ;  /* 0x0000002827040290 */ /* 0x000fcc000fffe804 */
[----:B------:R-:W-:-:S04]  /*1cf0*/  IMAD.U32 R0, RZ, RZ, UR4 ;  /* 0x00000004ff007e24 */ /* 0x000fc8000f8e00ff */
[----:B------:R-:W-:-:S05]  /*1d00*/  @P0 IMAD.SHL.U32 R0, R0, 0x8, RZ ;  /* 0x0000000800000824 */ /* 0x000fca00078e00ff */
[----:B------:R-:W-:-:S04]  /*1d10*/  @P0 LOP3.LUT R0, R0, 0x18, RZ, 0xc0, !PT ;  /* 0x0000001800000812 */ /* 0x000fc800078ec0ff */
[----:B------:R-:W-:-:S04]  /*1d20*/  @P0 IADD3 R3, R6, 0x20, R0 ;  /* 0x0000002006030810 */ /* 0x000fc80007ffe000 */
[----:B------:R-:W-:-:S04]  /*1d30*/  @P0 PRMT R3, R22, 0x654, R3 ;  /* 0x0000065416030816 */ /* 0x000fc80000000003 */
[----:B------:R2:W-:Y:S01]  /*1d40*/  @P0 SYNCS.ARRIVE.TRANS64.RED.A1T0 RZ, [R3+URZ], RZ ;  /* 0x000000ff03ff09a7 */ /* 0x0005e2000810043f */
[----:B------:R-:W-:-:S13]  /*1d50*/  ISETP.GT.U32.AND P0, PT, R19, 0x1, PT ;  /* 0x000000011300780c */ /* 0x000fda0003f04070 */
[----:B--2---:R-:W-:Y:S05]  /*1d60*/  @P0 BRA `(.L_x_30) ;  /* 0x0000000000040947 */ /* 0x004fea0003800000 */
[----:B------:R-:W-:Y:S01]  /*1d70*/  BPT.TRAP 0x1 ;  /* 0x000000040000795c */ /* 0x000fe20000300000 */
.L_x_30:
[----:B------:R-:W2:Y:S01]  /*1d80*/  LDC R7, c[0x0][0x288] ;  /* 0x0000a200ff077b82 */ /* 0x000ea20000000800 */
[--C-:B------:R-:W-:Y:S01]  /*1d90*/  SHF.R.U32.HI R0, RZ, 0x2, R18.reuse ;  /* 0x00000002ff007819 */ /* 0x100fe20000011612 */
[----:B------:R-:W-:Y:S01]  /*1da0*/  UIADD3 UR39, UR40, UR39, URZ ;  /* 0x0000002728277290 */ /* 0x000fe2000fffe03f */
[----:B01----:R-:W-:Y:S01]  /*1db0*/  LOP3.LUT R4, R18, 0x60, RZ, 0xc0, !PT ;  /* 0x0000006012047812 */ /* 0x003fe200078ec0ff */
[----:B------:R-:W-:Y:S01]  /*1dc0*/  ULDC UR8, c[0x0][0x284] ;  /* 0x0000a10000087ab9 */ /* 0x000fe20000000800 */
[----:B------:R-:W-:Y:S01]  /*1dd0*/  SHF.R.U32.HI R5, RZ, 0x7, R18 ;  /* 0x00000007ff057819 */ /* 0x000fe20000011612 */
[----:B------:R-:W-:Y:S01]  /*1de0*/  USHF.R.U32.HI UR4, URZ, 0x2, UR39 ;  /* 0x000000023f047899 */ /* 0x000fe20008011627 */
[----:B------:R-:W-:Y:S01]  /*1df0*/  LOP3.LUT R3, R0, 0x7, RZ, 0xc0, !PT ;  /* 0x0000000700037812 */ /* 0x000fe200078ec0ff */
[----:B------:R-:W-:Y:S01]  /*1e00*/  UISETP.GT.U32.AND UP1, UPT, UR39, 0x3, UPT ;  /* 0x000000032700788c */ /* 0x000fe2000bf24070 */
[----:B------:R-:W-:Y:S01]  /*1e10*/  SHF.R.U32.HI R10, RZ, 0x1, R4 ;  /* 0x00000001ff0a7819 */ /* 0x000fe20000011604 */
[----:B------:R-:W-:Y:S01]  /*1e20*/  IMAD.SHL.U32 R4, R18, 0x2, RZ ;  /* 0x0000000212047824 */ /* 0x000fe200078e00ff */
[----:B------:R-:W-:Y:S01]  /*1e30*/  LOP3.LUT R0, R5, 0x1, RZ, 0xc0, !PT ;  /* 0x0000000105007812 */ /* 0x000fe200078ec0ff */
[----:B------:R-:W-:Y:S01]  /*1e40*/  ULOP3.LUT UR4, UR4, 0x1, URZ, 0xc0, !UPT ;  /* 0x0000000104047892 */ /* 0x000fe2000f8ec03f */
[----:B------:R-:W-:Y:S01]  /*1e50*/  IADD3 R5, RZ, -R10, -R3 ;  /* 0x8000000aff057210 */ /* 0x000fe20007ffe803 */
[----:B------:R-:W-:Y:S01]  /*1e60*/  ULDC.64 UR6, c[0x0][0x5d0] ;  /* 0x0001740000067ab9 */ /* 0x000fe20000000a00 */
[----:B------:R-:W-:Y:S01]  /*1e70*/  LOP3.LUT R9, R4, 0x6, RZ, 0xc0, !PT ;  /* 0x0000000604097812 */ /* 0x000fe200078ec0ff */
[C---:B------:R-:W-:Y:S01]  /*1e80*/  IMAD.SHL.U32 R6, R0.reuse, 0x40, RZ ;  /* 0x0000004000067824 */ /* 0x040fe200078e00ff */
[----:B------:R-:W-:Y:S01]  /*1e90*/  UISETP.NE.U32.AND UP0, UPT, UR4, 0x1, UPT ;  /* 0x000000010400788c */ /* 0x000fe2000bf05070 */
[----:B------:R-:W-:Y:S01]  /*1ea0*/  IMAD R11, R0, -0x40, R5 ;  /* 0xffffffc0000b7824 */ /* 0x000fe200078e0205 */
[----:B------:R-:W-:Y:S01]  /*1eb0*/  LOP3.LUT R0, R18, 0x3, RZ, 0xc0, !PT ;  /* 0x0000000312007812 */ /* 0x000fe200078ec0ff */
[----:B------:R-:W-:Y:S01]  /*1ec0*/  UISETP.LT.U32.AND UP1, UPT, UR40, 0x4, UP1 ;  /* 0x000000042800788c */ /* 0x000fe20008f21070 */
[----:B------:R-:W-:Y:S01]  /*1ed0*/  PRMT R8, R9, 0x6540, R152 ;  /* 0x0000654009087816 */ /* 0x000fe20000000098 */
[----:B------:R-:W-:Y:S01]  /*1ee0*/  IMAD.SHL.U32 R152, R152, 0x100, RZ ;  /* 0x0000010098987824 */ /* 0x000fe200078e00ff */
[----:B------:R-:W-:Y:S01]  /*1ef0*/  SHF.R.S32.HI R21, RZ, 0x1f, R23 ;  /* 0x0000001fff157819 */ /* 0x000fe20000011417 */
[----:B--2---:R-:W-:Y:S01]  /*1f00*/  IMAD R13, R0, -0x2, R7 ;  /* 0xfffffffe000d7824 */ /* 0x004fe200078e0207 */
[----:B------:R-:W-:Y:S01]  /*1f10*/  UISETP.GT.U32.AND UP0, UPT, UR40, 0x3, !UP0 ;  /* 0x000000032800788c */ /* 0x000fe2000c704070 */
[----:B------:R-:W-:Y:S01]  /*1f20*/  IMAD.SHL.U32 R0, R153, 0x80, RZ ;  /* 0x0000008099007824 */ /* 0x000fe200078e00ff */
[----:B------:R-:W-:Y:S01]  /*1f30*/  ISETP.GE.AND P0, PT, R152, R7, PT ;  /* 0x000000079800720c */ /* 0x000fe20003f06270 */
[----:B------:R-:W-:Y:S01]  /*1f40*/  IMAD R4, R21, UR6, RZ ;  /* 0x0000000615047c24 */ /* 0x000fe2000f8e02ff */
[----:B------:R-:W-:Y:S01]  /*1f50*/  SHF.R.S32.HI R9, RZ, 0x1f, R8 ;  /* 0x0000001fff097819 */ /* 0x000fe20000011408 */
[----:B------:R-:W-:Y:S01]  /*1f60*/  USEL UR5, URZ, 0x1, !UP1 ;  /* 0x000000013f057887 */ /* 0x000fe2000c800000 */
[----:B------:R-:W-:Y:S01]  /*1f70*/  ISETP.GE.OR P0, PT, R0, UR8, P0 ;  /* 0x0000000800007c0c */ /* 0x000fe20008706670 */
[----:B------:R-:W-:Y:S01]  /*1f80*/  USEL UR4, URZ, 0x1, !UP0 ;  /* 0x000000013f047887 */ /* 0x000fe2000c000000 */
[----:B------:R-:W-:Y:S01]  /*1f90*/  LOP3.LUT R3, R6, 0x40, R3, 0xe2, !PT ;  /* 0x0000004006037812 */ /* 0x000fe200078ee203 */
[----:B------:R-:W-:Y:S01]  /*1fa0*/  IMAD.WIDE R6, R153, 0x80, RZ ;  /* 0x0000008099067825 */ /* 0x000fe200078e02ff */
[----:B------:R-:W-:Y:S01]  /*1fb0*/  ULOP3.LUT UR39, UR39, 0x3, URZ, 0xc0, !UPT ;  /* 0x0000000327277892 */ /* 0x000fe2000f8ec03f */
[----:B------:R-:W-:Y:S01]  /*1fc0*/  IADD3 R0, -R0, UR8, R11 ;  /* 0x0000000800007c10 */ /* 0x000fe2000fffe10b */
[----:B------:R-:W-:Y:S01]  /*1fd0*/  ULOP3.LUT UR38, UR4, UR38, UR5, 0x96, !UPT ;  /* 0x0000002604267292 */ /* 0x000fe2000f8e9605 */
[C---:B------:R-:W-:Y:S01]  /*1fe0*/  IMAD R15, R23.reuse, UR7, R4 ;  /* 0x00000007170f7c24 */ /* 0x040fe2000f8e0204 */
[----:B------:R-:W-:Y:S01]  /*1ff0*/  LOP3.LUT R169, R6, R3, R10, 0xfe, !PT ;  /* 0x0000000306a97212 */ /* 0x000fe200078efe0a */
[----:B------:R-:W-:-:S04]  /*2000*/  IMAD.WIDE.U32 R4, R23, UR6, R8 ;  /* 0x0000000617047c25 */ /* 0x000fc8000f8e0008 */
[----:B------:R-:W-:Y:S02]  /*2010*/  IMAD.IADD R5, R5, 0x1, R15 ;  /* 0x0000000105057824 */ /* 0x000fe400078e020f */
[----:B------:R-:W-:Y:S02]  /*2020*/  IMAD.IADD R3, R13, 0x1, -R152 ;  /* 0x000000010d037824 */ /* 0x000fe400078e0a98 */
[----:B------:R-:W-:Y:S01]  /*2030*/  IMAD.MOV.U32 R153, RZ, RZ, -0x1 ;  /* 0xffffffffff997424 */ /* 0x000fe200078e00ff */
[----:B------:R-:W-:Y:S06]  /*2040*/  @P0 BRA `(.L_x_32) ;  /* 0x0000007800dc0947 */ /* 0x000fec0003800000 */
[----:B------:R-:W0:Y:S01]  /*2050*/  LDC.64 R10, c[0x0][0x5c8] ;  /* 0x00017200ff0a7b82 */ /* 0x000e220000000a00 */
[----:B-----5:R-:W-:Y:S01]  /*2060*/  FSETP.NEU.AND P1, PT, R155, RZ, PT ;  /* 0x000000ff9b00720b */ /* 0x020fe20003f2d000 */
[----:B------:R-:W-:Y:S01]  /*2070*/  BSSY B0, `(.L_x_32) ;  /* 0x00007b4000007945 */ /* 0x000fe20003800000 */
[----:B------:R-:W-:-:S04]  /*2080*/  ISETP.GT.AND P0, PT, R3, RZ, PT ;  /* 0x000000ff0300720c */ /* 0x000fc80003f04270 */
[----:B------:R-:W-:Y:S01]  /*2090*/  ISETP.GT.AND P3, PT, R0, RZ, P0 ;  /* 0x000000ff0000720c */ /* 0x000fe20000764270 */
[-C--:B0-----:R-:W-:Y:S02]  /*20a0*/  IMAD R12, R7, R10.reuse, RZ ;  /* 0x0000000a070c7224 */ /* 0x081fe400078e02ff */
[----:B------:R-:W-:-:S04]  /*20b0*/  IMAD.WIDE.U32 R160, R169, R10, R4 ;  /* 0x0000000aa9a07225 */ /* 0x000fc800078e0004 */
[----:B------:R-:W-:-:S04]  /*20c0*/  IMAD R5, R169, R11, R12 ;  /* 0x0000000ba9057224 */ /* 0x000fc800078e020c */
[----:B------:R-:W-:Y:S01]  /*20d0*/  IMAD.IADD R171, R161, 0x1, R5 ;  /* 0x00000001a1ab7824 */ /* 0x000fe200078e0205 */
[----:B------:R-:W-:Y:S06]  /*20e0*/  @!P1 BRA `(.L_x_33) ;  /* 0x0000005400989947 */ /* 0x000fec0003800000 */
[----:B------:R-:W0:Y:S01]  /*20f0*/  LDC.64 R14, c[0x0][0x5b8] ;  /* 0x00016e00ff0e7b82 */ /* 0x000e220000000a00 */
[----:B------:R-:W-:-:S07]  /*2100*/  ULDC.64 UR4, c[0x0][0x5c0] ;  /* 0x0001700000047ab9 */ /* 0x000fce0000000a00 */
[----:B------:R-:W1:Y:S08]  /*2110*/  LDC.64 R166, c[0x0][0x5b0] ;  /* 0x00016c00ffa67b82 */ /* 0x000e700000000a00 */
[----:B------:R-:W2:Y:S01]  /*2120*/  LDC.64 R12, c[0x0][0x5a8] ;  /* 0x00016a00ff0c7b82 */ /* 0x000ea20000000a00 */
[-C--:B0-----:R-:W-:Y:S02]  /*2130*/  IMAD R4, R21, R14.reuse, RZ ;  /* 0x0000000e15047224 */ /* 0x081fe400078e02ff */
[----:B------:R-:W-:-:S04]  /*2140*/  IMAD.WIDE.U32 R162, R23, R14, R8 ;  /* 0x0000000e17a27225 */ /* 0x000fc800078e0008 */
[----:B------:R-:W-:Y:S02]  /*2150*/  IMAD R161, R23, R15, R4 ;  /* 0x0000000f17a17224 */ /* 0x000fe400078e0204 */
[-C--:B-1----:R-:W-:Y:S02]  /*2160*/  IMAD R6, R7, R166.reuse, RZ ;  /* 0x000000a607067224 */ /* 0x082fe400078e02ff */
[----:B------:R-:W-:Y:S02]  /*2170*/  IMAD.IADD R21, R163, 0x1, R161 ;  /* 0x00000001a3157824 */ /* 0x000fe400078e02a1 */
[----:B------:R-:W-:Y:S02]  /*2180*/  IMAD.MOV.U32 R20, RZ, RZ, R162 ;  /* 0x000000ffff147224 */ /* 0x000fe400078e00a2 */
[C---:B------:R-:W-:Y:S02]  /*2190*/  IMAD R165, R169.reuse, R167, R6 ;  /* 0x000000a7a9a57224 */ /* 0x040fe400078e0206 */
[----:B------:R-:W-:-:S04]  /*21a0*/  IMAD.WIDE.U32 R4, R169, R166, R20 ;  /* 0x000000a6a9047225 */ /* 0x000fc800078e0014 */
[----:B------:R-:W-:Y:S01]  /*21b0*/  IMAD.IADD R5, R5, 0x1, R165 ;  /* 0x0000000105057824 */ /* 0x000fe200078e02a5 */
[----:B--2---:R-:W-:-:S04]  /*21c0*/  LEA R6, P1, R4, R12, 0x1 ;  /* 0x0000000c04067211 */ /* 0x004fc800078208ff */
[----:B------:R-:W-:-:S05]  /*21d0*/  LEA.HI.X R7, R4, R13, R5, 0x1, P1 ;  /* 0x0000000d04077211 */ /* 0x000fca00008f0c05 */
[----:B------:R0:W2:Y:S01]  /*21e0*/  @P3 LDG.E.LTC128B.U16 R15, desc[UR36][R6.64] ;  /* 0x00000024060f3981 */ /* 0x0000a2000c1e1520 */
[----:B------:R-:W-:Y:S01]  /*21f0*/  IMAD.WIDE.U32 R158, R169, R166, R8 ;  /* 0x000000a6a99e7225 */ /* 0x000fe200078e0008 */
[----:B------:R-:W-:Y:S03]  /*2200*/  BSSY B1, `(.L_x_34) ;  /* 0x0000013000017945 */ /* 0x000fe60003800000 */
[----:B------:R-:W-:Y:S02]  /*2210*/  IMAD.IADD R159, R165, 0x1, R159 ;  /* 0x00000001a59f7824 */ /* 0x000fe400078e029f */
[----:B------:R-:W-:-:S04]  /*2220*/  IMAD.WIDE.U32 R158, R23, R14, R158 ;  /* 0x0000000e179e7225 */ /* 0x000fc800078e009e */
[----:B0-----:R-:W-:Y:S01]  /*2230*/  IMAD.IADD R7, R161, 0x1, R159 ;  /* 0x00000001a1077824 */ /* 0x001fe200078e029f */
[----:B------:R-:W-:Y:S02]  /*2240*/  LEA R6, P4, R158, R12, 0x1 ;  /* 0x0000000c9e067211 */ /* 0x000fe400078808ff */
[----:B------:R-:W-:Y:S02]  /*2250*/  SHF.L.U64.HI R159, R166, 0x3, R167 ;  /* 0x00000003a69f7819 */ /* 0x000fe400000102a7 */
[----:B------:R-:W-:Y:S01]  /*2260*/  LEA.HI.X R7, R158, R13, R7, 0x1, P4 ;  /* 0x0000000d9e077211 */ /* 0x000fe200020f0c07 */
[----:B------:R-:W-:Y:S02]  /*2270*/  IMAD.SHL.U32 R158, R166, 0x8, RZ ;  /* 0x00000008a69e7824 */ /* 0x000fe400078e00ff */
[----:B--2---:R-:W-:-:S04]  /*2280*/  IMAD.U32 R4, R15, 0x10000, RZ ;  /* 0x000100000f047824 */ /* 0x004fc800078e00ff */
[----:B------:R-:W-:Y:S01]  /*2290*/  FMUL R5, R4, R155 ;  /* 0x0000009b04057220 */ /* 0x000fe20000400000 */
[----:B------:R-:W-:-:S03]  /*22a0*/  LEA R4, P1, R160, UR4, 0x1 ;  /* 0x00000004a0047c11 */ /* 0x000fc6000f8208ff */
[----:B------:R-:W-:Y:S01]  /*22b0*/  FFMA R24, R24, R154, R5 ;  /* 0x0000009a18187223 */ /* 0x000fe20000000005 */
[----:B------:R-:W-:Y:S02]  /*22c0*/  LEA.HI.X R5, R160, UR5, R171, 0x1, P1 ;  /* 0x00000005a0057c11 */ /* 0x000fe400088f0cab */
[----:B------:R-:W-:Y:S02]  /*22d0*/  ISETP.GT.AND P1, PT, R3, 0x1, PT ;  /* 0x000000010300780c */ /* 0x000fe40003f24270 */
[----:B------:R-:W-:Y:S02]  /*22e0*/  F2FP.BF16.F32.PACK_AB R24, RZ, R24 ;  /* 0x00000018ff18723e */ /* 0x000fe400000010ff */
[----:B------:R-:W-:-:S03]  /*22f0*/  ISETP.GT.AND P2, PT, R0, RZ, P1 ;  /* 0x000000ff0000720c */ /* 0x000fc60000f44270 */
[----:B------:R0:W-:Y:S10]  /*2300*/  @P3 STG.E.U16 desc[UR36][R4.64], R24 ;  /* 0x0000001804003986 */ /* 0x0001f4000c101524 */
[----:B------:R-:W-:Y:S05]  /*2310*/  @!P2 BRA `(.L_x_35) ;  /* 0x000000000004a947 */ /* 0x000fea0003800000 */
[----:B------:R1:W5:Y:S02]  /*2320*/  LDG.E.LTC128B.U16 R15, desc[UR36][R6.64+0x2] ;  /* 0x00000224060f7981 */ /* 0x000364000c1e1520 */
.L_x_35:
[----:B------:R-:W-:Y:S05]  /*2330*/  BSYNC B1 ;  /* 0x0000000000017941 */ /* 0x000fea0003800000 */
.L_x_34:
[----:B-----5:R-:W-:Y:S01]  /*2340*/  IMAD.U32 R20, R15, 0x10000, RZ ;  /* 0x000100000f147824 */ /* 0x020fe200078e00ff */
[----:B------:R-:W-:Y:S01]  /*2350*/  ISETP.GT.AND P0, PT, R0, 0x8, P0 ;  /* 0x000000080000780c */ /* 0x000fe20000704270 */
[----:B------:R-:W-:Y:S01]  /*2360*/  IMAD.WIDE.U32 R158, R169, R166, R158 ;  /* 0x000000a6a99e7225 */ /* 0x000fe200078e009e */
[----:B------:R-:W-:-:S03]  /*2370*/  PRMT R152, R15, 0x7610, R152 ;  /* 0x000076100f987816 */ /* 0x000fc60000000098 */
[----:B------:R-:W-:Y:S01]  /*2380*/  FMUL R20, R20, R155 ;  /* 0x0000009b14147220 */ /* 0x000fe20000400000 */
[----:B------:R-:W-:Y:S01]  /*2390*/  IMAD.IADD R165, R165, 0x1, R159 ;  /* 0x00000001a5a57824 */ /* 0x000fe200078e029f */
[----:B------:R-:W-:Y:S02]  /*23a0*/  IADD3 R162, P3, R162, R158, RZ ;  /* 0x0000009ea2a27210 */ /* 0x000fe40007f7e0ff */
[----:B------:R-:W-:-:S03]  /*23b0*/  FFMA R25, R25, R154, R20 ;  /* 0x0000009a19197223 */ /* 0x000fc60000000014 */
[----:B------:R-:W-:Y:S02]  /*23c0*/  IMAD.X R21, R165, 0x1, R21, P3 ;  /* 0x00000001a5157824 */ /* 0x000fe400018e0615 */
[----:B------:R-:W-:Y:S02]  /*23d0*/  F2FP.BF16.F32.PACK_AB R25, RZ, R25 ;  /* 0x00000019ff19723e */ /* 0x000fe400000010ff */
[C---:B------:R-:W-:Y:S02]  /*23e0*/  LEA R20, P3, R162.reuse, R12, 0x1 ;  /* 0x0000000ca2147211 */ /* 0x040fe400078608ff */
[----:B------:R-:W-:Y:S02]  /*23f0*/  PRMT R159, R25, 0x7610, R159 ;  /* 0x00007610199f7816 */ /* 0x000fe4000000009f */
[----:B------:R-:W-:-:S03]  /*2400*/  LEA.HI.X R21, R162, R13, R21, 0x1, P3 ;  /* 0x0000000da2157211 */ /* 0x000fc600018f0c15 */
[----:B------:R2:W-:Y:S04]  /*2410*/  @P2 STG.E.U16 desc[UR36][R4.64+0x2], R159 ;  /* 0x0000029f04002986 */ /* 0x0005e8000c101524 */
[----:B------:R-:W0:Y:S01]  /*2420*/  @P0 LDG.E.LTC128B.U16 R152, desc[UR36][R20.64] ;  /* 0x0000002414980981 */ /* 0x000e22000c1e1520 */
[----:B------:R-:W-:Y:S01]  /*2430*/  IADD3 R8, P2, R8, R158, RZ ;  /* 0x0000009e08087210 */ /* 0x000fe20007f5e0ff */
[----:B------:R-:W-:Y:S01]  /*2440*/  BSSY B1, `(.L_x_36) ;  /* 0x0000011000017945 */ /* 0x000fe20003800000 */
[----:B------:R-:W-:Y:S02]  /*2450*/  SHF.L.U64.HI R11, R10, 0x4, R11 ;  /* 0x000000040a0b7819 */ /* 0x000fe4000001020b */
[----:B------:R-:W-:Y:S01]  /*2460*/  ISETP.GT.AND P1, PT, R0, 0x8, P1 ;  /* 0x000000080000780c */ /* 0x000fe20000f24270 */
[----:B------:R-:W-:Y:S01]  /*2470*/  IMAD.X R9, R9, 0x1, R165, P2 ;  /* 0x0000000109097824 */ /* 0x000fe200010e06a5 */
[----:B------:R-:W-:Y:S01]  /*2480*/  LEA R10, P2, R10, R4, 0x4 ;  /* 0x000000040a0a7211 */ /* 0x000fe200078420ff */
[----:B------:R-:W-:-:S04]  /*2490*/  IMAD.WIDE.U32 R14, R23, R14, R8 ;  /* 0x0000000e170e7225 */ /* 0x000fc800078e0008 */
[----:B------:R-:W-:Y:S01]  /*24a0*/  IMAD.X R11, R11, 0x1, R5, P2 ;  /* 0x000000010b0b7824 */ /* 0x000fe200010e0605 */
[----:B------:R-:W-:Y:S01]  /*24b0*/  LEA R8, P3, R14, R12, 0x1 ;  /* 0x0000000c0e087211 */ /* 0x000fe200078608ff */
[----:B------:R-:W-:-:S05]  /*24c0*/  IMAD.IADD R9, R161, 0x1, R15 ;  /* 0x00000001a1097824 */ /* 0x000fca00078e020f */
[----:B------:R-:W-:Y:S01]  /*24d0*/  LEA.HI.X R9, R14, R13, R9, 0x1, P3 ;  /* 0x0000000d0e097211 */ /* 0x000fe200018f0c09 */
[----:B0-----:R-:W-:-:S04]  /*24e0*/  IMAD.U32 R24, R152, 0x10000, RZ ;  /* 0x0001000098187824 */ /* 0x001fc800078e00ff */
[----:B------:R-:W-:-:S04]  /*24f0*/  FMUL R25, R24, R155 ;  /* 0x0000009b18197220 */ /* 0x000fc80000400000 */
[----:B------:R-:W-:-:S05]  /*2500*/  FFMA R25, R26, R154, R25 ;  /* 0x0000009a1a197223 */ /* 0x000fca0000000019 */
[----:B------:R-:W-:-:S05]  /*2510*/  F2FP.BF16.F32.PACK_AB R25, RZ, R25 ;  /* 0x00000019ff19723e */ /* 0x000fca00000010ff */
[----:B------:R2:W-:Y:S01]  /*2520*/  @P0 STG.E.U16 desc[UR36][R10.64], R25 ;  /* 0x000000190a000986 */ /* 0x0005e2000c101524 */
[----:B------:R-:W-:Y:S05]  /*2530*/  @!P1 BRA `(.L_x_37) ;  /* 0x0000000000049947 */ /* 0x000fea0003800000 */
[----:B------:R0:W5:Y:S02]  /*2540*/  LDG.E.LTC128B.U16 R152, desc[UR36][R8.64+0x2] ;  /* 0x0000022408987981 */ /* 0x000164000c1e1520 */
.L_x_37:
[----:B------:R-:W-:Y:S05]  /*2550*/  BSYNC B1 ;  /* 0x0000000000017941 */ /* 0x000fea0003800000 */
.L_x_36:
[----:B-----5:R-:W-:Y:S01]  /*2560*/  IMAD.U32 R12, R152, 0x10000, RZ ;  /* 0x00010000980c7824 */ /* 0x020fe200078e00ff */
[----:B------:R-:W-:Y:S01]  /*2570*/  ISETP.GT.AND P0, PT, R3, 0x8, PT ;  /* 0x000000080300780c */ /* 0x000fe20003f04270 */
[----:B------:R-:W-:Y:S02]  /*2580*/  BSSY B1, `(.L_x_38) ;  /* 0x0000008000017945 */ /* 0x000fe40003800000 */
[----:B------:R-:W-:Y:S01]  /*2590*/  FMUL R12, R12, R155 ;  /* 0x0000009b0c0c7220 */ /* 0x000fe20000400000 */
[----:B------:R-:W-:-:S03]  /*25a0*/  ISETP.GT.AND P2, PT, R0, RZ, P0 ;  /* 0x000000ff0000720c */ /* 0x000fc60000744270 */
[----:B------:R-:W-:-:S05]  /*25b0*/  FFMA R12, R27, R154, R12 ;  /* 0x0000009a1b0c7223 */ /* 0x000fca000000000c */
[----:B------:R-:W-:-:S05]  /*25c0*/  F2FP.BF16.F32.PACK_AB R12, RZ, R12 ;  /* 0x0000000cff0c723e */ /* 0x000fca00000010ff */
[----:B------:R3:W-:Y:S01]  /*25d0*/  @P1 STG.E.U16 desc[UR36][R10.64+0x2], R12 ;  /* 0x0000020c0a001986 */ /* 0x0007e2000c101524 */
[----:B------:R-:W-:Y:S05]  /*25e0*/  @!P2 BRA `(.L_x_39) ;  /* 0x000000000004a947 */ /* 0x000fea0003800000 */
[----:B------:R4:W5:Y:S02]  /*25f0*/  LDG.E.LTC128B.U16 R152, desc[UR36][R6.64+0x10] ;  /* 0x0000102406987981 */ /* 0x000964000c1e1520 */
.L_x_39:
[----:B------:R-:W-:Y:S05]  /*2600*/  BSYNC B1 ;  /* 0x0000000000017941 */ /* 0x000fea0003800000 */
.L_x_38:
[----:B---3-5:R-:W-:Y:S01]  /*2610*/  IMAD.U32 R12, R152, 0x10000, RZ ;  /* 0x00010000980c7824 */ /* 0x028fe200078e00ff */
        /* <DEDUP_REMOVED lines=9> */
.L_x_41:
[----:B------:R-:W-:Y:S05]  /*26b0*/  BSYNC B1 ;  /* 0x0000000000017941 */ /* 0x000fea0003800000 */
.L_x_40:
[----:B-----5:R-:W-:Y:S01]  /*26c0*/  IMAD.U32 R12, R152, 0x10000, RZ ;  /* 0x00010000980c7824 */ /* 0x020fe200078e00ff */
[----:B------:R-:W-:Y:S01]  /*26d0*/  ISETP.GT.AND P0, PT, R0, 0x8, P0 ;  /* 0x000000080000780c */ /* 0x000fe20000704270 */
[----:B------:R-:W-:Y:S02]  /*26e0*/  BSSY B1, `(.L_x_42) ;  /* 0x0000007000017945 */ /* 0x000fe40003800000 */
[----:B------:R-:W-:-:S04]  /*26f0*/  FMUL R12, R12, R155 ;  /* 0x0000009b0c0c7220 */ /* 0x000fc80000400000 */
[----:B------:R-:W-:-:S05]  /*2700*/  FFMA R12, R29, R154, R12 ;  /* 0x0000009a1d0c7223 */ /* 0x000fca000000000c */
[----:B------:R-:W-:-:S05]  /*2710*/  F2FP.BF16.F32.PACK_AB R12, RZ, R12 ;  /* 0x0000000cff0c723e */ /* 0x000fca00000010ff */
[----:B------:R0:W-:Y:S01]  /*2720*/  @P3 STG.E.U16 desc[UR36][R4.64+0x12], R12 ;  /* 0x0000120c04003986 */ /* 0x0001e2000c101524 */
[----:B------:R-:W-:Y:S05]  /*2730*/  @!P0 BRA `(.L_x_43) ;  /* 0x0000000000048947 */ /* 0x000fea0003800000 */
[----:B------:R0:W5:Y:S02]  /*2740*/  LDG.E.LTC128B.U16 R152, desc[UR36][R8.64+0x10] ;  /* 0x0000102408987981 */ /* 0x000164000c1e1520 */
.L_x_43:
[----:B------:R-:W-:Y:S05]  /*2750*/  BSYNC B1 ;  /* 0x0000000000017941 */ /* 0x000fea0003800000 */
.L_x_42:
[----:B0----5:R-:W-:Y:S01]  /*2760*/  IMAD.U32 R12, R152, 0x10000, RZ ;  /* 0x00010000980c7824 */ /* 0x021fe200078e00ff */
[----:B------:R-:W-:Y:S01]  /*2770*/  ISETP.GT.AND P1, PT, R0, 0x8, P1 ;  /* 0x000000080000780c */ /* 0x000fe20000f24270 */
[----:B------:R-:W-:Y:S02]  /*2780*/  BSSY B1, `(.L_x_44) ;  /* 0x0000007000017945 */ /* 0x000fe40003800000 */
[----:B---3--:R-:W-:-:S04]  /*2790*/  FMUL R13, R12, R155 ;  /* 0x0000009b0c0d7220 */ /* 0x008fc80000400000 */
[----:B------:R-:W-:-:S05]  /*27a0*/  FFMA R13, R30, R154, R13 ;  /* 0x0000009a1e0d7223 */ /* 0x000fca000000000d */
[----:B------:R-:W-:-:S05]  /*27b0*/  F2FP.BF16.F32.PACK_AB R13, RZ, R13 ;  /* 0x0000000dff0d723e */ /* 0x000fca00000010ff */
[----:B------:R0:W-:Y:S01]  /*27c0*/  @P0 STG.E.U16 desc[UR36][R10.64+0x10], R13 ;  /* 0x0000100d0a000986 */ /* 0x0001e2000c101524 */
[----:B------:R-:W-:Y:S05]  /*27d0*/  @!P1 BRA `(.L_x_45) ;  /* 0x0000000000049947 */ /* 0x000fea0003800000 */
[----:B------:R3:W5:Y:S02]  /*27e0*/  LDG.E.LTC128B.U16 R152, desc[UR36][R8.64+0x12] ;  /* 0x0000122408987981 */ /* 0x000764000c1e1520 */
.L_x_45:
[----:B------:R-:W-:Y:S05]  /*27f0*/  BSYNC B1 ;  /* 0x0000000000017941 */ /* 0x000fea0003800000 */
.L_x_44:
        /* <DEDUP_REMOVED lines=10> */
.L_x_47:
[----:B------:R-:W-:Y:S05]  /*28a0*/  BSYNC B1 ;  /* 0x0000000000017941 */ /* 0x000fea0003800000 */
.L_x_46:
[----:B0----5:R-:W-:Y:S01]  /*28b0*/  IMAD.U32 R12, R152, 0x10000, RZ ;  /* 0x00010000980c7824 */ /* 0x021fe200078e00ff */
        /* <DEDUP_REMOVED lines=9> */
.L_x_49:
[----:B------:R-:W-:Y:S05]  /*2950*/  BSYNC B1 ;  /* 0x0000000000017941 */ /* 0x000fea0003800000 */
.L_x_48:
        /* <DEDUP_REMOVED lines=9> */
.L_x_51:
[----:B------:R-:W-:Y:S05]  /*29f0*/  BSYNC B1 ;  /* 0x0000000000017941 */ /* 0x000fea0003800000 */
.L_x_50:
[----:B0----5:R-:W-:Y:S01]  /*2a00*/  IMAD.U32 R12, R152, 0x10000, RZ ;  /* 0x00010000980c7824 */ /* 0x021fe200078e00ff */
        /* <DEDUP_REMOVED lines=8> */
.L_x_53:
[----:B------:R-:W-:Y:S05]  /*2a90*/  BSYNC B1 ;  /* 0x0000000000017941 */ /* 0x000fea0003800000 */
.L_x_52:
        /* <DEDUP_REMOVED lines=10> */
.L_x_55:
[----:B------:R-:W-:Y:S05]  /*2b40*/  BSYNC B1 ;  /* 0x0000000000017941 */ /* 0x000fea0003800000 */
.L_x_54:
        /* <DEDUP_REMOVED lines=10> */
.L_x_57:
[----:B------:R-:W-:Y:S05]  /*2bf0*/  BSYNC B1 ;  /* 0x0000000000017941 */ /* 0x000fea0003800000 */
.L_x_56:
        /* <DEDUP_REMOVED lines=9> */
.L_x_59:
[----:B------:R-:W-:Y:S05]  /*2c90*/  BSYNC B1 ;  /* 0x0000000000017941 */ /* 0x000fea0003800000 */
.L_x_58:
        /* <DEDUP_REMOVED lines=9> */
.L_x_61:
[----:B------:R-:W-:Y:S05]  /*2d30*/  BSYNC B1 ;  /* 0x0000000000017941 */ /* 0x000fea0003800000 */
.L_x_60:
        /* <DEDUP_REMOVED lines=10> */
.L_x_63:
[----:B------:R-:W-:Y:S05]  /*2de0*/  BSYNC B1 ;  /* 0x0000000000017941 */ /* 0x000fea0003800000 */
.L_x_62:
        /* <DEDUP_REMOVED lines=10> */
.L_x_65:
[----:B------:R-:W-:Y:S05]  /*2e90*/  BSYNC B1 ;  /* 0x0000000000017941 */ /* 0x000fea0003800000 */
.L_x_64:
        /* <DEDUP_REMOVED lines=9> */
.L_x_67:
[----:B------:R-:W-:Y:S05]  /*2f30*/  BSYNC B1 ;  /* 0x0000000000017941 */ /* 0x000fea0003800000 */
.L_x_66:
        /* <DEDUP_REMOVED lines=9> */
.L_x_69:
[----:B------:R-:W-:Y:S05]  /*2fd0*/  BSYNC B1 ;  /* 0x0000000000017941 */ /* 0x000fea0003800000 */
.L_x_68:
        /* <DEDUP_REMOVED lines=10> */
.L_x_71:
[----:B------:R-:W-:Y:S05]  /*3080*/  BSYNC B1 ;  /* 0x0000000000017941 */ /* 0x000fea0003800000 */
.L_x_70:
        /* <DEDUP_REMOVED lines=10> */
.L_x_73:
[----:B------:R-:W-:Y:S05]  /*3130*/  BSYNC B1 ;  /* 0x0000000000017941 */ /* 0x000fea0003800000 */
.L_x_72:
        /* <DEDUP_REMOVED lines=9> */
.L_x_75:
[----:B------:R-:W-:Y:S05]  /*31d0*/  BSYNC B1 ;  /* 0x0000000000017941 */ /* 0x000fea0003800000 */
.L_x_74:
        /* <DEDUP_REMOVED lines=9> */
.L_x_77:
[----:B------:R-:W-:Y:S05]  /*3270*/  BSYNC B1 ;  /* 0x0000000000017941 */ /* 0x000fea0003800000 */
.L_x_76:
        /* <DEDUP_REMOVED lines=10> */
.L_x_79:
[----:B------:R-:W-:Y:S05]  /*3320*/  BSYNC B1 ;  /* 0x0000000000017941 */ /* 0x000fea0003800000 */
.L_x_78:
        /* <DEDUP_REMOVED lines=10> */
.L_x_81:
[----:B------:R-:W-:Y:S05]  /*33d0*/  BSYNC B1 ;  /* 0x0000000000017941 */ /* 0x000fea0003800000 */
.L_x_80:
        /* <DEDUP_REMOVED lines=9> */
.L_x_83:
[----:B------:R-:W-:Y:S05]  /*3470*/  BSYNC B1 ;  /* 0x0000000000017941 */ /* 0x000fea0003800000 */
.L_x_82:
        /* <DEDUP_REMOVED lines=9> */
.L_x_85:
[----:B------:R-:W-:Y:S05]  /*3510*/  BSYNC B1 ;  /* 0x0000000000017941 */ /* 0x000fea0003800000 */
.L_x_84:
        /* <DEDUP_REMOVED lines=10> */
.L_x_87:
[----:B------:R-:W-:Y:S05]  /*35c0*/  BSYNC B1 ;  /* 0x0000000000017941 */ /* 0x000fea0003800000 */
.L_x_86:
        /* <DEDUP_REMOVED lines=10> */
.L_x_89:
[----:B------:R-:W-:Y:S05]  /*3670*/  BSYNC B1 ;  /* 0x0000000000017941 */ /* 0x000fea0003800000 */
.L_x_88:
        /* <DEDUP_REMOVED lines=9> */
.L_x_91:
[----:B------:R-:W-:Y:S05]  /*3710*/  BSYNC B1 ;  /* 0x0000000000017941 */ /* 0x000fea0003800000 */
.L_x_90:
        /* <DEDUP_REMOVED lines=9> */
.L_x_93:
[----:B------:R-:W-:Y:S05]  /*37b0*/  BSYNC B1 ;  /* 0x0000000000017941 */ /* 0x000fea0003800000 */
.L_x_92:
        /* <DEDUP_REMOVED lines=10> */
.L_x_95:
[----:B------:R-:W-:Y:S05]  /*3860*/  BSYNC B1 ;  /* 0x0000000000017941 */ /* 0x000fea0003800000 */
.L_x_94:
        /* <DEDUP_REMOVED lines=10> */
.L_x_97:
[----:B------:R-:W-:Y:S05]  /*3910*/  BSYNC B1 ;  /* 0x0000000000017941 */ /* 0x000fea0003800000 */
.L_x_96:
        /* <DEDUP_REMOVED lines=9> */
.L_x_99:
[----:B------:R-:W-:Y:S05]  /*39b0*/  BSYNC B1 ;  /* 0x0000000000017941 */ /* 0x000fea0003800000 */
.L_x_98:
        /* <DEDUP_REMOVED lines=9> */
.L_x_101:
[----:B------:R-:W-:Y:S05]  /*3a50*/  BSYNC B1 ;  /* 0x0000000000017941 */ /* 0x000fea0003800000 */
.L_x_100:
        /* <DEDUP_REMOVED lines=10> */
.L_x_103:
[----:B------:R-:W-:Y:S05]  /*3b00*/  BSYNC B1 ;  /* 0x0000000000017941 */ /* 0x000fea0003800000 */
.L_x_102:
        /* <DEDUP_REMOVED lines=10> */
.L_x_105:
[----:B------:R-:W-:Y:S05]  /*3bb0*/  BSYNC B1 ;  /* 0x0000000000017941 */ /* 0x000fea0003800000 */
.L_x_104:
        /* <DEDUP_REMOVED lines=9> */
.L_x_107:
[----:B------:R-:W-:Y:S05]  /*3c50*/  BSYNC B1 ;  /* 0x0000000000017941 */ /* 0x000fea0003800000 */
.L_x_106:
        /* <DEDUP_REMOVED lines=9> */
.L_x_109:
[----:B------:R-:W-:Y:S05]  /*3cf0*/  BSYNC B1 ;  /* 0x0000000000017941 */ /* 0x000fea0003800000 */
.L_x_108:
        /* <DEDUP_REMOVED lines=10> */
.L_x_111:
[----:B------:R-:W-:Y:S05]  /*3da0*/  BSYNC B1 ;  /* 0x0000000000017941 */ /* 0x000fea0003800000 */
.L_x_110:
        /* <DEDUP_REMOVED lines=10> */
.L_x_113:
[----:B------:R-:W-:Y:S05]  /*3e50*/  BSYNC B1 ;  /* 0x0000000000017941 */ /* 0x000fea0003800000 */
.L_x_112:
        /* <DEDUP_REMOVED lines=9> */
.L_x_115:
[----:B------:R-:W-:Y:S05]  /*3ef0*/  BSYNC B1 ;  /* 0x0000000000017941 */ /* 0x000fea0003800000 */
.L_x_114:
        /* <DEDUP_REMOVED lines=9> */
.L_x_117:
[----:B------:R-:W-:Y:S05]  /*3f90*/  BSYNC B1 ;  /* 0x0000000000017941 */ /* 0x000fea0003800000 */
.L_x_116:
        /* <DEDUP_REMOVED lines=10> */
.L_x_119:
[----:B------:R-:W-:Y:S05]  /*4040*/  BSYNC B1 ;  /* 0x0000000000017941 */ /* 0x000fea0003800000 */
.L_x_118:
        /* <DEDUP_REMOVED lines=10> */
.L_x_121:
[----:B------:R-:W-:Y:S05]  /*40f0*/  BSYNC B1 ;  /* 0x0000000000017941 */ /* 0x000fea0003800000 */
.L_x_120:
        /* <DEDUP_REMOVED lines=9> */
.L_x_123:
[----:B------:R-:W-:Y:S05]  /*4190*/  BSYNC B1 ;  /* 0x0000000000017941 */ /* 0x000fea0003800000 */
.L_x_122:
        /* <DEDUP_REMOVED lines=9> */
.L_x_125:
[----:B------:R-:W-:Y:S05]  /*4230*/  BSYNC B1 ;  /* 0x0000000000017941 */ /* 0x000fea0003800000 */
.L_x_124:
        /* <DEDUP_REMOVED lines=10> */
.L_x_127:
[----:B------:R-:W-:Y:S05]  /*42e0*/  BSYNC B1 ;  /* 0x0000000000017941 */ /* 0x000fea0003800000 */
.L_x_126:
        /* <DEDUP_REMOVED lines=10> */
.L_x_129:
[----:B------:R-:W-:Y:S05]  /*4390*/  BSYNC B1 ;  /* 0x0000000000017941 */ /* 0x000fea0003800000 */
.L_x_128:
        /* <DEDUP_REMOVED lines=9> */
.L_x_131:
[----:B------:R-:W-:Y:S05]  /*4430*/  BSYNC B1 ;  /* 0x0000000000017941 */ /* 0x000fea0003800000 */
.L_x_130:
        /* <DEDUP_REMOVED lines=9> */
.L_x_133:
[----:B------:R-:W-:Y:S05]  /*44d0*/  BSYNC B1 ;  /* 0x0000000000017941 */ /* 0x000fea0003800000 */
.L_x_132:
        /* <DEDUP_REMOVED lines=10> */
.L_x_135:
[----:B------:R-:W-:Y:S05]  /*4580*/  BSYNC B1 ;  /* 0x0000000000017941 */ /* 0x000fea0003800000 */
.L_x_134:
        /* <DEDUP_REMOVED lines=10> */
.L_x_137:
[----:B------:R-:W-:Y:S05]  /*4630*/  BSYNC B1 ;  /* 0x0000000000017941 */ /* 0x000fea0003800000 */
.L_x_136:
        /* <DEDUP_REMOVED lines=9> */
.L_x_139:
[----:B------:R-:W-:Y:S05]  /*46d0*/  BSYNC B1 ;  /* 0x0000000000017941 */ /* 0x000fea0003800000 */
.L_x_138:
        /* <DEDUP_REMOVED lines=9> */
.L_x_141:
[----:B------:R-:W-:Y:S05]  /*4770*/  BSYNC B1 ;  /* 0x0000000000017941 */ /* 0x000fea0003800000 */
.L_x_140:
        /* <DEDUP_REMOVED lines=10> */
.L_x_143:
[----:B------:R-:W-:Y:S05]  /*4820*/  BSYNC B1 ;  /* 0x0000000000017941 */ /* 0x000fea0003800000 */
.L_x_142:
        /* <DEDUP_REMOVED lines=10> */
.L_x_145:
[----:B------:R-:W-:Y:S05]  /*48d0*/  BSYNC B1 ;  /* 0x0000000000017941 */ /* 0x000fea0003800000 */
.L_x_144:
        /* <DEDUP_REMOVED lines=9> */
.L_x_147:
[----:B------:R-:W-:Y:S05]  /*4970*/  BSYNC B1 ;  /* 0x0000000000017941 */ /* 0x000fea0003800000 */
.L_x_146:
        /* <DEDUP_REMOVED lines=9> */
.L_x_149:
[----:B------:R-:W-:Y:S05]  /*4a10*/  BSYNC B1 ;  /* 0x0000000000017941 */ /* 0x000fea0003800000 */
.L_x_148:
        /* <DEDUP_REMOVED lines=10> */
.L_x_151:
[----:B------:R-:W-:Y:S05]  /*4ac0*/  BSYNC B1 ;  /* 0x0000000000017941 */ /* 0x000fea0003800000 */
.L_x_150:
        /* <DEDUP_REMOVED lines=10> */
.L_x_153:
[----:B------:R-:W-:Y:S05]  /*4b70*/  BSYNC B1 ;  /* 0x0000000000017941 */ /* 0x000fea0003800000 */
.L_x_152:
        /* <DEDUP_REMOVED lines=9> */
.L_x_155:
[----:B------:R-:W-:Y:S05]  /*4c10*/  BSYNC B1 ;  /* 0x0000000000017941 */ /* 0x000fea0003800000 */
.L_x_154:
        /* <DEDUP_REMOVED lines=9> */
.L_x_157:
[----:B------:R-:W-:Y:S05]  /*4cb0*/  BSYNC B1 ;  /* 0x0000000000017941 */ /* 0x000fea0003800000 */
.L_x_156:
        /* <DEDUP_REMOVED lines=10> */
.L_x_159:
[----:B------:R-:W-:Y:S05]  /*4d60*/  BSYNC B1 ;  /* 0x0000000000017941 */ /* 0x000fea0003800000 */
.L_x_158:
        /* <DEDUP_REMOVED lines=10> */
.L_x_161:
[----:B------:R-:W-:Y:S05]  /*4e10*/  BSYNC B1 ;  /* 0x0000000000017941 */ /* 0x000fea0003800000 */
.L_x_160:
        /* <DEDUP_REMOVED lines=9> */
.L_x_163:
[----:B------:R-:W-:Y:S05]  /*4eb0*/  BSYNC B1 ;  /* 0x0000000000017941 */ /* 0x000fea0003800000 */
.L_x_162:
        /* <DEDUP_REMOVED lines=9> */
.L_x_165:
[----:B------:R-:W-:Y:S05]  /*4f50*/  BSYNC B1 ;  /* 0x0000000000017941 */ /* 0x000fea0003800000 */
.L_x_164:
        /* <DEDUP_REMOVED lines=10> */
.L_x_167:
[----:B------:R-:W-:Y:S05]  /*5000*/  BSYNC B1 ;  /* 0x0000000000017941 */ /* 0x000fea0003800000 */
.L_x_166:
        /* <DEDUP_REMOVED lines=10> */
.L_x_169:
[----:B------:R-:W-:Y:S05]  /*50b0*/  BSYNC B1 ;  /* 0x0000000000017941 */ /* 0x000fea0003800000 */
.L_x_168:
        /* <DEDUP_REMOVED lines=9> */
.L_x_171:
[----:B------:R-:W-:Y:S05]  /*5150*/  BSYNC B1 ;  /* 0x0000000000017941 */ /* 0x000fea0003800000 */
.L_x_170:
        /* <DEDUP_REMOVED lines=9> */
.L_x_173:
[----:B------:R-:W-:Y:S05]  /*51f0*/  BSYNC B1 ;  /* 0x0000000000017941 */ /* 0x000fea0003800000 */
.L_x_172:
        /* <DEDUP_REMOVED lines=10> */
.L_x_175:
[----:B------:R-:W-:Y:S05]  /*52a0*/  BSYNC B1 ;  /* 0x0000000000017941 */ /* 0x000fea0003800000 */
.L_x_174:
        /* <DEDUP_REMOVED lines=10> */
.L_x_177:
[----:B------:R-:W-:Y:S05]  /*5350*/  BSYNC B1 ;  /* 0x0000000000017941 */ /* 0x000fea0003800000 */
.L_x_176:
        /* <DEDUP_REMOVED lines=9> */
.L_x_179:
[----:B------:R-:W-:Y:S05]  /*53f0*/  BSYNC B1 ;  /* 0x0000000000017941 */ /* 0x000fea0003800000 */
.L_x_178:
        /* <DEDUP_REMOVED lines=9> */
.L_x_181:
[----:B------:R-:W-:Y:S05]  /*5490*/  BSYNC B1 ;  /* 0x0000000000017941 */ /* 0x000fea0003800000 */
.L_x_180:
        /* <DEDUP_REMOVED lines=10> */
.L_x_183:
[----:B------:R-:W-:Y:S05]  /*5540*/  BSYNC B1 ;  /* 0x0000000000017941 */ /* 0x000fea0003800000 */
.L_x_182:
        /* <DEDUP_REMOVED lines=10> */
.L_x_185:
[----:B------:R-:W-:Y:S05]  /*55f0*/  BSYNC B1 ;  /* 0x0000000000017941 */ /* 0x000fea0003800000 */
.L_x_184:
        /* <DEDUP_REMOVED lines=9> */
.L_x_187:
[----:B------:R-:W-:Y:S05]  /*5690*/  BSYNC B1 ;  /* 0x0000000000017941 */ /* 0x000fea0003800000 */
.L_x_186:
        /* <DEDUP_REMOVED lines=9> */
.L_x_189:
[----:B------:R-:W-:Y:S05]  /*5730*/  BSYNC B1 ;  /* 0x0000000000017941 */ /* 0x000fea0003800000 */
.L_x_188:
        /* <DEDUP_REMOVED lines=10> */
.L_x_191:
[----:B------:R-:W-:Y:S05]  /*57e0*/  BSYNC B1 ;  /* 0x0000000000017941 */ /* 0x000fea0003800000 */
.L_x_190:
        /* <DEDUP_REMOVED lines=10> */
.L_x_193:
[----:B------:R-:W-:Y:S05]  /*5890*/  BSYNC B1 ;  /* 0x0000000000017941 */ /* 0x000fea0003800000 */
.L_x_192:
        /* <DEDUP_REMOVED lines=9> */
.L_x_195:
[----:B------:R-:W-:Y:S05]  /*5930*/  BSYNC B1 ;  /* 0x0000000000017941 */ /* 0x000fea0003800000 */
.L_x_194:
        /* <DEDUP_REMOVED lines=9> */
.L_x_197:
[----:B------:R-:W-:Y:S05]  /*59d0*/  BSYNC B1 ;  /* 0x0000000000017941 */ /* 0x000fea0003800000 */
.L_x_196:
        /* <DEDUP_REMOVED lines=10> */
.L_x_199:
[----:B------:R-:W-:Y:S05]  /*5a80*/  BSYNC B1 ;  /* 0x0000000000017941 */ /* 0x000fea0003800000 */
.L_x_198:
        /* <DEDUP_REMOVED lines=10> */
.L_x_201:
[----:B------:R-:W-:Y:S05]  /*5b30*/  BSYNC B1 ;  /* 0x0000000000017941 */ /* 0x000fea0003800000 */
.L_x_200:
        /* <DEDUP_REMOVED lines=9> */
.L_x_203:
[----:B------:R-:W-:Y:S05]  /*5bd0*/  BSYNC B1 ;  /* 0x0000000000017941 */ /* 0x000fea0003800000 */
.L_x_202:
        /* <DEDUP_REMOVED lines=9> */
.L_x_205:
[----:B------:R-:W-:Y:S05]  /*5c70*/  BSYNC B1 ;  /* 0x0000000000017941 */ /* 0x000fea0003800000 */
.L_x_204:
        /* <DEDUP_REMOVED lines=10> */
.L_x_207:
[----:B------:R-:W-:Y:S05]  /*5d20*/  BSYNC B1 ;  /* 0x0000000000017941 */ /* 0x000fea0003800000 */
.L_x_206:
        /* <DEDUP_REMOVED lines=10> */
.L_x_209:
[----:B------:R-:W-:Y:S05]  /*5dd0*/  BSYNC B1 ;  /* 0x0000000000017941 */ /* 0x000fea0003800000 */
.L_x_208:
        /* <DEDUP_REMOVED lines=9> */
.L_x_211:
[----:B------:R-:W-:Y:S05]  /*5e70*/  BSYNC B1 ;  /* 0x0000000000017941 */ /* 0x000fea0003800000 */
.L_x_210:
        /* <DEDUP_REMOVED lines=9> */
.L_x_213:
[----:B------:R-:W-:Y:S05]  /*5f10*/  BSYNC B1 ;  /* 0x0000000000017941 */ /* 0x000fea0003800000 */
.L_x_212:
        /* <DEDUP_REMOVED lines=10> */
.L_x_215:
[----:B------:R-:W-:Y:S05]  /*5fc0*/  BSYNC B1 ;  /* 0x0000000000017941 */ /* 0x000fea0003800000 */
.L_x_214:
        /* <DEDUP_REMOVED lines=10> */
.L_x_217:
[----:B------:R-:W-:Y:S05]  /*6070*/  BSYNC B1 ;  /* 0x0000000000017941 */ /* 0x000fea0003800000 */
.L_x_216:
        /* <DEDUP_REMOVED lines=9> */
.L_x_219:
[----:B------:R-:W-:Y:S05]  /*6110*/  BSYNC B1 ;  /* 0x0000000000017941 */ /* 0x000fea0003800000 */
.L_x_218:
        /* <DEDUP_REMOVED lines=9> */
.L_x_221:
[----:B------:R-:W-:Y:S05]  /*61b0*/  BSYNC B1 ;  /* 0x0000000000017941 */ /* 0x000fea0003800000 */
.L_x_220:
        /* <DEDUP_REMOVED lines=10> */
.L_x_223:
[----:B------:R-:W-:Y:S05]  /*6260*/  BSYNC B1 ;  /* 0x0000000000017941 */ /* 0x000fea0003800000 */
.L_x_222:
        /* <DEDUP_REMOVED lines=10> */
.L_x_225:
[----:B------:R-:W-:Y:S05]  /*6310*/  BSYNC B1 ;  /* 0x0000000000017941 */ /* 0x000fea0003800000 */
.L_x_224:
        /* <DEDUP_REMOVED lines=9> */
.L_x_227:
[----:B------:R-:W-:Y:S05]  /*63b0*/  BSYNC B1 ;  /* 0x0000000000017941 */ /* 0x000fea0003800000 */
.L_x_226:
        /* <DEDUP_REMOVED lines=9> */
.L_x_229:
[----:B------:R-:W-:Y:S05]  /*6450*/  BSYNC B1 ;  /* 0x0000000000017941 */ /* 0x000fea0003800000 */
.L_x_228:
        /* <DEDUP_REMOVED lines=10> */
.L_x_231:
[----:B------:R-:W-:Y:S05]  /*6500*/  BSYNC B1 ;  /* 0x0000000000017941 */ /* 0x000fea0003800000 */
.L_x_230:
        /* <DEDUP_REMOVED lines=10> */
.L_x_233:
[----:B------:R-:W-:Y:S05]  /*65b0*/  BSYNC B1 ;  /* 0x0000000000017941 */ /* 0x000fea0003800000 */
.L_x_232:
        /* <DEDUP_REMOVED lines=9> */
.L_x_235:
[----:B------:R-:W-:Y:S05]  /*6650*/  BSYNC B1 ;  /* 0x0000000000017941 */ /* 0x000fea0003800000 */
.L_x_234:
        /* <DEDUP_REMOVED lines=9> */
.L_x_237:
[----:B------:R-:W-:Y:S05]  /*66f0*/  BSYNC B1 ;  /* 0x0000000000017941 */ /* 0x000fea0003800000 */
.L_x_236:
        /* <DEDUP_REMOVED lines=10> */
.L_x_239:
[----:B------:R-:W-:Y:S05]  /*67a0*/  BSYNC B1 ;  /* 0x0000000000017941 */ /* 0x000fea0003800000 */
.L_x_238:
        /* <DEDUP_REMOVED lines=10> */
.L_x_241:
[----:B------:R-:W-:Y:S05]  /*6850*/  BSYNC B1 ;  /* 0x0000000000017941 */ /* 0x000fea0003800000 */
.L_x_240:
        /* <DEDUP_REMOVED lines=9> */
.L_x_243:
[----:B------:R-:W-:Y:S05]  /*68f0*/  BSYNC B1 ;  /* 0x0000000000017941 */ /* 0x000fea0003800000 */
.L_x_242:
        /* <DEDUP_REMOVED lines=9> */
.L_x_245:
[----:B------:R-:W-:Y:S05]  /*6990*/  BSYNC B1 ;  /* 0x0000000000017941 */ /* 0x000fea0003800000 */
.L_x_244:
        /* <DEDUP_REMOVED lines=10> */
.L_x_247:
[----:B------:R-:W-:Y:S05]  /*6a40*/  BSYNC B1 ;  /* 0x0000000000017941 */ /* 0x000fea0003800000 */
.L_x_246:
        /* <DEDUP_REMOVED lines=10> */
.L_x_249:
[----:B------:R-:W-:Y:S05]  /*6af0*/  BSYNC B1 ;  /* 0x0000000000017941 */ /* 0x000fea0003800000 */
.L_x_248:
        /* <DEDUP_REMOVED lines=9> */
.L_x_251:
[----:B------:R-:W-:Y:S05]  /*6b90*/  BSYNC B1 ;  /* 0x0000000000017941 */ /* 0x000fea0003800000 */
.L_x_250:
        /* <DEDUP_REMOVED lines=9> */
.L_x_253:
[----:B------:R-:W-:Y:S05]  /*6c30*/  BSYNC B1 ;  /* 0x0000000000017941 */ /* 0x000fea0003800000 */
.L_x_252:
        /* <DEDUP_REMOVED lines=10> */
.L_x_255:
[----:B------:R-:W-:Y:S05]  /*6ce0*/  BSYNC B1 ;  /* 0x0000000000017941 */ /* 0x000fea0003800000 */
.L_x_254:
        /* <DEDUP_REMOVED lines=10> */
.L_x_257:
[----:B------:R-:W-:Y:S05]  /*6d90*/  BSYNC B1 ;  /* 0x0000000000017941 */ /* 0x000fea0003800000 */
.L_x_256:
        /* <DEDUP_REMOVED lines=9> */
.L_x_259:
[----:B------:R-:W-:Y:S05]  /*6e30*/  BSYNC B1 ;  /* 0x0000000000017941 */ /* 0x000fea0003800000 */
.L_x_258:
        /* <DEDUP_REMOVED lines=9> */
.L_x_261:
[----:B------:R-:W-:Y:S05]  /*6ed0*/  BSYNC B1 ;  /* 0x0000000000017941 */ /* 0x000fea0003800000 */
.L_x_260:
        /* <DEDUP_REMOVED lines=10> */
.L_x_263:
[----:B------:R-:W-:Y:S05]  /*6f80*/  BSYNC B1 ;  /* 0x0000000000017941 */ /* 0x000fea0003800000 */
.L_x_262:
        /* <DEDUP_REMOVED lines=10> */
.L_x_265:
[----:B------:R-:W-:Y:S05]  /*7030*/  BSYNC B1 ;  /* 0x0000000000017941 */ /* 0x000fea0003800000 */
.L_x_264:
        /* <DEDUP_REMOVED lines=9> */
.L_x_267:
[----:B------:R-:W-:Y:S05]  /*70d0*/  BSYNC B1 ;  /* 0x0000000000017941 */ /* 0x000fea0003800000 */
.L_x_266:
        /* <DEDUP_REMOVED lines=9> */
.L_x_269:
[----:B------:R-:W-:Y:S05]  /*7170*/  BSYNC B1 ;  /* 0x0000000000017941 */ /* 0x000fea0003800000 */
.L_x_268:
        /* <DEDUP_REMOVED lines=10> */
.L_x_271:
[----:B------:R-:W-:Y:S05]  /*7220*/  BSYNC B1 ;  /* 0x0000000000017941 */ /* 0x000fea0003800000 */
.L_x_270:
        /* <DEDUP_REMOVED lines=10> */
.L_x_273:
[----:B------:R-:W-:Y:S05]  /*72d0*/  BSYNC B1 ;  /* 0x0000000000017941 */ /* 0x000fea0003800000 */
.L_x_272:
        /* <DEDUP_REMOVED lines=9> */
.L_x_275:
[----:B------:R-:W-:Y:S05]  /*7370*/  BSYNC B1 ;  /* 0x0000000000017941 */ /* 0x000fea0003800000 */
.L_x_274:
        /* <DEDUP_REMOVED lines=9> */
.L_x_277:
[----:B------:R-:W-:Y:S05]  /*7410*/  BSYNC B1 ;  /* 0x0000000000017941 */ /* 0x000fea0003800000 */
.L_x_276:
        /* <DEDUP_REMOVED lines=10> */
.L_x_279:
[----:B------:R-:W-:Y:S05]  /*74c0*/  BSYNC B1 ;  /* 0x0000000000017941 */ /* 0x000fea0003800000 */
.L_x_278:
        /* <DEDUP_REMOVED lines=10> */
.L_x_281:
[----:B------:R-:W-:Y:S05]  /*7570*/  BSYNC B1 ;  /* 0x0000000000017941 */ /* 0x000fea0003800000 */
.L_x_280:
[----:B01--45:R-:W-:Y:S01]  /*7580*/  IMAD.U32 R6, R152, 0x10000, RZ ;  /* 0x0001000098067824 */ /* 0x033fe200078e00ff */
        /* <DEDUP_REMOVED lines=8> */
.L_x_283:
[----:B------:R-:W-:Y:S05]  /*7610*/  BSYNC B1 ;  /* 0x0000000000017941 */ /* 0x000fea0003800000 */
.L_x_282:
[----:B0-2--5:R-:W-:Y:S01]  /*7620*/  IMAD.U32 R4, R152, 0x10000, RZ ;  /* 0x0001000098047824 */ /* 0x025fe200078e00ff */
[----:B------:R-:W-:Y:S01]  /*7630*/  ISETP.GT.AND P1, PT, R0, 0x8, P1 ;  /* 0x000000080000780c */ /* 0x000fe20000f24270 */
[----:B------:R-:W-:Y:S01]  /*7640*/  @P0 IMAD.MOV.U32 R5, RZ, RZ, R11 ;  /* 0x000000ffff050224 */ /* 0x000fe200078e000b */
[----:B------:R-:W-:Y:S01]  /*7650*/  BSSY B1, `(.L_x_284) ;  /* 0x0000008000017945 */ /* 0x000fe20003800000 */
[----:B------:R-:W-:Y:S01]  /*7660*/  FMUL R3, R4, R155 ;  /* 0x0000009b04037220 */ /* 0x000fe20000400000 */
[----:B------:R-:W-:-:S03]  /*7670*/  @P0 IMAD.MOV.U32 R4, RZ, RZ, R10 ;  /* 0x000000ffff040224 */ /* 0x000fc600078e000a */
[----:B------:R-:W-:-:S05]  /*7680*/  FFMA R3, R150, R154, R3 ;  /* 0x0000009a96037223 */ /* 0x000fca0000000003 */
[----:B------:R-:W-:-:S05]  /*7690*/  F2FP.BF16.F32.PACK_AB R3, RZ, R3 ;  /* 0x00000003ff03723e */ /* 0x000fca00000010ff */
[----:B------:R0:W-:Y:S01]  /*76a0*/  @P0 STG.E.U16 desc[UR36][R4.64+0x1f0], R3 ;  /* 0x0001f00304000986 */ /* 0x0001e2000c101524 */
[----:B------:R-:W-:Y:S05]  /*76b0*/  @!P1 BRA `(.L_x_285) ;  /* 0x0000000000049947 */ /* 0x000fea0003800000 */
[----:B------:R2:W5:Y:S02]  /*76c0*/  LDG.E.LTC128B.U16 R152, desc[UR36][R8.64+0x1f2] ;  /* 0x0001f22408987981 */ /* 0x000564000c1e1520 */
.L_x_285:
[----:B------:R-:W-:Y:S05]  /*76d0*/  BSYNC B1 ;  /* 0x0000000000017941 */ /* 0x000fea0003800000 */
.L_x_284:
[----:B------:R-:W-:Y:S05]  /*76e0*/  @!P1 BRA `(.L_x_286) ;  /* 0x0000002400309947 */ /* 0x000fea0003800000 */
[----:B-----5:R-:W-:-:S04]  /*76f0*/  IMAD.U32 R152, R152, 0x10000, RZ ;  /* 0x0001000098987824 */ /* 0x020fc800078e00ff */
[----:B------:R-:W-:-:S04]  /*7700*/  FMUL R152, R152, R155 ;  /* 0x0000009b98987220 */ /* 0x000fc80000400000 */
[----:B------:R-:W-:-:S05]  /*7710*/  FFMA R152, R151, R154, R152 ;  /* 0x0000009a97987223 */ /* 0x000fca0000000098 */
[----:B------:R-:W-:-:S05]  /*7720*/  F2FP.BF16.F32.PACK_AB R152, RZ, R152 ;  /* 0x00000098ff98723e */ /* 0x000fca00000010ff */
[----:B------:R4:W-:Y:S01]  /*7730*/  STG.E.U16 desc[UR36][R10.64+0x1f2], R152 ;  /* 0x0001f2980a007986 */ /* 0x0009e2000c101524 */
[----:B------:R-:W-:Y:S05]  /*7740*/  BRA `(.L_x_286) ;  /* 0x0000002400187947 */ /* 0x000fea0003800000 */
.L_x_33:
[----:B------:R-:W-:Y:S01]  /*7750*/  ISETP.GT.AND P2, PT, R3, 0x1, PT ;  /* 0x000000010300780c */ /* 0x000fe20003f44270 */
[----:B------:R-:W-:Y:S01]  /*7760*/  ULDC.64 UR4, c[0x0][0x5c0] ;  /* 0x0001700000047ab9 */ /* 0x000fe20000000a00 */
[-C--:B------:R-:W-:Y:S01]  /*7770*/  FMUL R24, R24, R154.reuse ;  /* 0x0000009a18187220 */ /* 0x080fe20000400000 */
[-C--:B------:R-:W-:Y:S01]  /*7780*/  FMUL R25, R25, R154.reuse ;  /* 0x0000009a19197220 */ /* 0x080fe20000400000 */
[----:B------:R-:W-:Y:S01]  /*7790*/  ISETP.GT.AND P1, PT, R0, RZ, P2 ;  /* 0x000000ff0000720c */ /* 0x000fe20001724270 */
[-C--:B------:R-:W-:Y:S01]  /*77a0*/  FMUL R26, R26, R154.reuse ;  /* 0x0000009a1a1a7220 */ /* 0x080fe20000400000 */
[----:B------:R-:W-:Y:S01]  /*77b0*/  LEA R4, P4, R160, UR4, 0x1 ;  /* 0x00000004a0047c11 */ /* 0x000fe2000f8808ff */
[----:B------:R-:W-:Y:S01]  /*77c0*/  FMUL R27, R27, R154 ;  /* 0x0000009a1b1b7220 */ /* 0x000fe20000400000 */
[----:B------:R-:W-:Y:S01]  /*77d0*/  F2FP.BF16.F32.PACK_AB R24, RZ, R24 ;  /* 0x00000018ff18723e */ /* 0x000fe200000010ff */
[-C--:B------:R-:W-:Y:S01]  /*77e0*/  FMUL R28, R28, R154.reuse ;  /* 0x0000009a1c1c7220 */ /* 0x080fe20000400000 */
[----:B------:R-:W-:Y:S01]  /*77f0*/  LEA.HI.X R5, R160, UR5, R171, 0x1, P4 ;  /* 0x00000005a0057c11 */ /* 0x000fe2000a0f0cab */
[-C--:B------:R-:W-:Y:S01]  /*7800*/  FMUL R29, R29, R154.reuse ;  /* 0x0000009a1d1d7220 */ /* 0x080fe20000400000 */
[----:B------:R-:W-:Y:S01]  /*7810*/  F2FP.BF16.F32.PACK_AB R25, RZ, R25 ;  /* 0x00000019ff19723e */ /* 0x000fe200000010ff */
[-C--:B------:R-:W-:Y:S01]  /*7820*/  FMUL R30, R30, R154.reuse ;  /* 0x0000009a1e1e7220 */ /* 0x080fe20000400000 */
[----:B------:R-:W-:Y:S01]  /*7830*/  ISETP.GT.AND P2, PT, R0, 0x8, P2 ;  /* 0x000000080000780c */ /* 0x000fe20001744270 */
[----:B------:R-:W-:Y:S01]  /*7840*/  @P3 STG.E.U16 desc[UR36][R4.64], R24 ;  /* 0x0000001804003986 */ /* 0x000fe2000c101524 */
[C---:B------:R-:W-:Y:S01]  /*7850*/  SHF.L.U64.HI R11, R10.reuse, 0x4, R11 ;  /* 0x000000040a0b7819 */ /* 0x040fe2000001020b */
[----:B------:R-:W-:Y:S01]  /*7860*/  FMUL R31, R31, R154 ;  /* 0x0000009a1f1f7220 */ /* 0x000fe20000400000 */
[----:B------:R-:W-:Y:S01]  /*7870*/  LEA R6, P3, R10, R4, 0x4 ;  /* 0x000000040a067211 */ /* 0x000fe200078620ff */
[----:B------:R-:W-:Y:S01]  /*7880*/  @P1 STG.E.U16 desc[UR36][R4.64+0x2], R25 ;  /* 0x0000021904001986 */ /* 0x000fe2000c101524 */
[----:B------:R-:W-:Y:S01]  /*7890*/  ISETP.GT.AND P1, PT, R0, 0x8, P0 ;  /* 0x000000080000780c */ /* 0x000fe20000724270 */
[----:B------:R-:W-:Y:S01]  /*78a0*/  FMUL R32, R32, R154 ;  /* 0x0000009a20207220 */ /* 0x000fe20000400000 */
[----:B------:R-:W-:Y:S01]  /*78b0*/  F2FP.BF16.F32.PACK_AB R26, RZ, R26 ;  /* 0x0000001aff1a723e */ /* 0x000fe200000010ff */
[----:B------:R-:W-:Y:S01]  /*78c0*/  IMAD.X R7, R11, 0x1, R5, P3 ;  /* 0x000000010b077824 */ /* 0x000fe200018e0605 */
[----:B------:R-:W-:Y:S01]  /*78d0*/  F2FP.BF16.F32.PACK_AB R27, RZ, R27 ;  /* 0x0000001bff1b723e */ /* 0x000fe200000010ff */
[-C--:B------:R-:W-:Y:S01]  /*78e0*/  FMUL R33, R33, R154.reuse ;  /* 0x0000009a21217220 */ /* 0x080fe20000400000 */
[----:B------:R-:W-:Y:S01]  /*78f0*/  ISETP.GT.AND P0, PT, R3, 0x8, PT ;  /* 0x000000080300780c */ /* 0x000fe20003f04270 */
[----:B------:R-:W-:Y:S01]  /*7900*/  FMUL R34, R34, R154 ;  /* 0x0000009a22227220 */ /* 0x000fe20000400000 */
[----:B------:R-:W-:Y:S01]  /*7910*/  F2FP.BF16.F32.PACK_AB R28, RZ, R28 ;  /* 0x0000001cff1c723e */ /* 0x000fe200000010ff */
[-C--:B------:R-:W-:Y:S01]  /*7920*/  FMUL R35, R35, R154.reuse ;  /* 0x0000009a23237220 */ /* 0x080fe20000400000 */
[----:B------:R-:W-:Y:S01]  /*7930*/  ISETP.GT.AND P4, PT, R0, RZ, P0 ;  /* 0x000000ff0000720c */ /* 0x000fe20000784270 */
[-C--:B------:R-:W-:Y:S01]  /*7940*/  FMUL R36, R36, R154.reuse ;  /* 0x0000009a24247220 */ /* 0x080fe20000400000 */
[----:B------:R-:W-:Y:S01]  /*7950*/  F2FP.BF16.F32.PACK_AB R29, RZ, R29 ;  /* 0x0000001dff1d723e */ /* 0x000fe200000010ff */
[----:B------:R-:W-:Y:S01]  /*7960*/  @P1 STG.E.U16 desc[UR36][R6.64], R26 ;  /* 0x0000001a06001986 */ /* 0x000fe2000c101524 */
[----:B------:R-:W-:Y:S01]  /*7970*/  ISETP.GT.AND P1, PT, R0, 0x8, P0 ;  /* 0x000000080000780c */ /* 0x000fe20000724270 */
[----:B------:R-:W-:Y:S01]  /*7980*/  FMUL R37, R37, R154 ;  /* 0x0000009a25257220 */ /* 0x000fe20000400000 */
[----:B------:R-:W-:Y:S01]  /*7990*/  F2FP.BF16.F32.PACK_AB R30, RZ, R30 ;  /* 0x0000001eff1e723e */ /* 0x000fe200000010ff */
[----:B------:R-:W-:Y:S01]  /*79a0*/  @P2 STG.E.U16 desc[UR36][R6.64+0x2], R27 ;  /* 0x0000021b06002986 */ /* 0x000fe2000c101524 */
[----:B------:R-:W-:Y:S01]  /*79b0*/  ISETP.GT.AND P2, PT, R3, 0x9, PT ;  /* 0x000000090300780c */ /* 0x000fe20003f44270 */
[-C--:B------:R-:W-:Y:S01]  /*79c0*/  FMUL R38, R38, R154.reuse ;  /* 0x0000009a26267220 */ /* 0x080fe20000400000 */
[----:B------:R-:W-:Y:S01]  /*79d0*/  F2FP.BF16.F32.PACK_AB R31, RZ, R31 ;  /* 0x0000001fff1f723e */ /* 0x000fe200000010ff */
[-C--:B------:R-:W-:Y:S01]  /*79e0*/  FMUL R39, R39, R154.reuse ;  /* 0x0000009a27277220 */ /* 0x080fe20000400000 */
[C---:B------:R-:W-:Y:S01]  /*79f0*/  ISETP.GT.AND P3, PT, R0.reuse, RZ, P2 ;  /* 0x000000ff0000720c */ /* 0x040fe20001764270 */
[----:B------:R-:W-:Y:S01]  /*7a00*/  @P4 STG.E.U16 desc[UR36][R4.64+0x10], R28 ;  /* 0x0000101c04004986 */ /* 0x000fe2000c101524 */
[----:B------:R-:W-:Y:S01]  /*7a10*/  ISETP.GT.AND P2, PT, R0, 0x8, P2 ;  /* 0x000000080000780c */ /* 0x000fe20001744270 */
        /* <DEDUP_REMOVED lines=8> */
[----:B------:R-:W-:Y:S01]  /*7aa0*/  FMUL R44, R44, R154 ;  /* 0x0000009a2c2c7220 */ /* 0x000fe20000400000 */
[----:B------:R-:W-:Y:S01]  /*7ab0*/  F2FP.BF16.F32.PACK_AB R34, RZ, R34 ;  /* 0x00000022ff22723e */ /* 0x000fe200000010ff */
[----:B------:R-:W-:Y:S01]  /*7ac0*/  @P3 STG.E.U16 desc[UR36][R4.64+0x12], R29 ;  /* 0x0000121d04003986 */ /* 0x000fe2000c101524 */
[----:B------:R-:W-:Y:S01]  /*7ad0*/  ISETP.GT.AND P3, PT, R3, 0x11, PT ;  /* 0x000000110300780c */ /* 0x000fe20003f64270 */
[-C--:B------:R-:W-:Y:S01]  /*7ae0*/  FMUL R45, R45, R154.reuse ;  /* 0x0000009a2d2d7220 */ /* 0x080fe20000400000 */
[----:B------:R-:W-:Y:S01]  /*7af0*/  F2FP.BF16.F32.PACK_AB R35, RZ, R35 ;  /* 0x00000023ff23723e */ /* 0x000fe200000010ff */
[----:B------:R-:W-:Y:S01]  /*7b00*/  @P1 STG.E.U16 desc[UR36][R6.64+0x10], R30 ;  /* 0x0000101e06001986 */ /* 0x000fe2000c101524 */
[----:B------:R-:W-:Y:S01]  /*7b10*/  ISETP.GT.AND P1, PT, R0, 0x8, P0 ;  /* 0x000000080000780c */ /* 0x000fe20000724270 */
[-C--:B------:R-:W-:Y:S01]  /*7b20*/  FMUL R46, R46, R154.reuse ;  /* 0x0000009a2e2e7220 */ /* 0x080fe20000400000 */
[----:B------:R-:W-:Y:S01]  /*7b30*/  ISETP.GT.AND P0, PT, R3, 0x18, PT ;  /* 0x000000180300780c */ /* 0x000fe20003f04270 */
[----:B------:R-:W-:Y:S01]  /*7b40*/  @P2 STG.E.U16 desc[UR36][R6.64+0x12], R31 ;  /* 0x0000121f06002986 */ /* 0x000fe2000c101524 */
[C---:B------:R-:W-:Y:S01]  /*7b50*/  ISETP.GT.AND P2, PT, R0.reuse, RZ, P3 ;  /* 0x000000ff0000720c */ /* 0x040fe20001f44270 */
[-C--:B------:R-:W-:Y:S01]  /*7b60*/  FMUL R47, R47, R154.reuse ;  /* 0x0000009a2f2f7220 */ /* 0x080fe20000400000 */
[C---:B------:R-:W-:Y:S01]  /*7b70*/  ISETP.GT.AND P3, PT, R0.reuse, 0x8, P3 ;  /* 0x000000080000780c */ /* 0x040fe20001f64270 */
[----:B------:R-:W-:Y:S01]  /*7b80*/  @P4 STG.E.U16 desc[UR36][R4.64+0x20], R32 ;  /* 0x0000202004004986 */ /* 0x000fe2000c101524 */
[----:B------:R-:W-:Y:S01]  /*7b90*/  ISETP.GT.AND P4, PT, R0, RZ, P0 ;  /* 0x000000ff0000720c */ /* 0x000fe20000784270 */
[----:B------:R-:W-:Y:S01]  /*7ba0*/  FMUL R48, R48, R154 ;  /* 0x0000009a30307220 */ /* 0x000fe20000400000 */
[----:B------:R-:W-:Y:S01]  /*7bb0*/  F2FP.BF16.F32.PACK_AB R36, RZ, R36 ;  /* 0x00000024ff24723e */ /* 0x000fe200000010ff */
[-C--:B------:R-:W-:Y:S01]  /*7bc0*/  FMUL R49, R49, R154.reuse ;  /* 0x0000009a31317220 */ /* 0x080fe20000400000 */
[----:B------:R-:W-:Y:S01]  /*7bd0*/  F2FP.BF16.F32.PACK_AB R37, RZ, R37 ;  /* 0x00000025ff25723e */ /* 0x000fe200000010ff */
[----:B------:R-:W-:Y:S01]  /*7be0*/  FMUL R50, R50, R154 ;  /* 0x0000009a32327220 */ /* 0x000fe20000400000 */
[----:B------:R-:W-:Y:S01]  /*7bf0*/  F2FP.BF16.F32.PACK_AB R38, RZ, R38 ;  /* 0x00000026ff26723e */ /* 0x000fe200000010ff */
[----:B------:R-:W-:Y:S01]  /*7c00*/  FMUL R51, R51, R154 ;  /* 0x0000009a33337220 */ /* 0x000fe20000400000 */
[----:B------:R-:W-:Y:S01]  /*7c10*/  F2FP.BF16.F32.PACK_AB R39, RZ, R39 ;  /* 0x00000027ff27723e */ /* 0x000fe200000010ff */
[----:B------:R-:W-:Y:S01]  /*7c20*/  @P2 STG.E.U16 desc[UR36][R4.64+0x22], R33 ;  /* 0x0000222104002986 */ /* 0x000fe2000c101524 */
[----:B------:R-:W-:Y:S01]  /*7c30*/  F2FP.BF16.F32.PACK_AB R40, RZ, R40 ;  /* 0x00000028ff28723e */ /* 0x000fe200000010ff */
[-C--:B------:R-:W-:Y:S01]  /*7c40*/  FMUL R52, R52, R154.reuse ;  /* 0x0000009a34347220 */ /* 0x080fe20000400000 */
[----:B------:R-:W-:Y:S01]  /*7c50*/  F2FP.BF16.F32.PACK_AB R41, RZ, R41 ;  /* 0x00000029ff29723e */ /* 0x000fe200000010ff */
[----:B------:R-:W-:Y:S01]  /*7c60*/  @P1 STG.E.U16 desc[UR36][R6.64+0x20], R34 ;  /* 0x0000202206001986 */ /* 0x000fe2000c101524 */
[----:B------:R-:W-:Y:S01]  /*7c70*/  ISETP.GT.AND P1, PT, R0, 0x8, P0 ;  /* 0x000000080000780c */ /* 0x000fe20000724270 */
[-C--:B------:R-:W-:Y:S01]  /*7c80*/  FMUL R53, R53, R154.reuse ;  /* 0x0000009a35357220 */ /* 0x080fe20000400000 */
[C---:B------:R-:W-:Y:S01]  /*7c90*/  ISETP.GT.AND P0, PT, R3.reuse, 0x20, PT ;  /* 0x000000200300780c */ /* 0x040fe20003f04270 */
[----:B------:R-:W-:Y:S01]  /*7ca0*/  @P3 STG.E.U16 desc[UR36][R6.64+0x22], R35 ;  /* 0x0000222306003986 */ /* 0x000fe2000c101524 */
[----:B------:R-:W-:Y:S01]  /*7cb0*/  ISETP.GT.AND P3, PT, R3, 0x19, PT ;  /* 0x000000190300780c */ /* 0x000fe20003f64270 */
[----:B------:R-:W-:Y:S01]  /*7cc0*/  FMUL R54, R54, R154 ;  /* 0x0000009a36367220 */ /* 0x000fe20000400000 */
[----:B------:R-:W-:Y:S01]  /*7cd0*/  F2FP.BF16.F32.PACK_AB R42, RZ, R42 ;  /* 0x0000002aff2a723e */ /* 0x000fe200000010ff */
[----:B------:R-:W-:Y:S01]  /*7ce0*/  @P4 STG.E.U16 desc[UR36][R4.64+0x30], R36 ;  /* 0x0000302404004986 */ /* 0x000fe2000c101524 */
[C---:B------:R-:W-:Y:S01]  /*7cf0*/  ISETP.GT.AND P2, PT, R0.reuse, RZ, P3 ;  /* 0x000000ff0000720c */ /* 0x040fe20001f44270 */
[-C--:B------:R-:W-:Y:S01]  /*7d00*/  FMUL R55, R55, R154.reuse ;  /* 0x0000009a37377220 */ /* 0x080fe20000400000 */
[----:B------:R-:W-:Y:S01]  /*7d10*/  ISETP.GT.AND P3, PT, R0, 0x8, P3 ;  /* 0x000000080000780c */ /* 0x000fe20001f64270 */
[-C--:B------:R-:W-:Y:S01]  /*7d20*/  FMUL R56, R56, R154.reuse ;  /* 0x0000009a38387220 */ /* 0x080fe20000400000 */
[----:B------:R-:W-:Y:S01]  /*7d30*/  ISETP.GT.AND P4, PT, R0, RZ, P0 ;  /* 0x000000ff0000720c */ /* 0x000fe20000784270 */
[-C--:B------:R-:W-:Y:S01]  /*7d40*/  FMUL R57, R57, R154.reuse ;  /* 0x0000009a39397220 */ /* 0x080fe20000400000 */
[----:B------:R-:W-:Y:S01]  /*7d50*/  F2FP.BF16.F32.PACK_AB R43, RZ, R43 ;  /* 0x0000002bff2b723e */ /* 0x000fe200000010ff */
[----:B------:R-:W-:Y:S01]  /*7d60*/  FMUL R58, R58, R154 ;  /* 0x0000009a3a3a7220 */ /* 0x000fe20000400000 */
[----:B------:R-:W-:Y:S01]  /*7d70*/  F2FP.BF16.F32.PACK_AB R44, RZ, R44 ;  /* 0x0000002cff2c723e */ /* 0x000fe200000010ff */
[-C--:B------:R-:W-:Y:S01]  /*7d80*/  FMUL R59, R59, R154.reuse ;  /* 0x0000009a3b3b7220 */ /* 0x080fe20000400000 */
[----:B------:R-:W-:Y:S01]  /*7d90*/  F2FP.BF16.F32.PACK_AB R45, RZ, R45 ;  /* 0x0000002dff2d723e */ /* 0x000fe200000010ff */
[----:B------:R-:W-:Y:S01]  /*7da0*/  FMUL R60, R60, R154 ;  /* 0x0000009a3c3c7220 */ /* 0x000fe20000400000 */
[----:B------:R-:W-:Y:S01]  /*7db0*/  F2FP.BF16.F32.PACK_AB R46, RZ, R46 ;  /* 0x0000002eff2e723e */ /* 0x000fe200000010ff */
[----:B------:R-:W-:Y:S01]  /*7dc0*/  @P2 STG.E.U16 desc[UR36][R4.64+0x32], R37 ;  /* 0x0000322504002986 */ /* 0x000fe2000c101524 */
[----:B------:R-:W-:Y:S01]  /*7dd0*/  F2FP.BF16.F32.PACK_AB R47, RZ, R47 ;  /* 0x0000002fff2f723e */ /* 0x000fe200000010ff */
[----:B------:R-:W-:Y:S01]  /*7de0*/  FMUL R61, R61, R154 ;  /* 0x0000009a3d3d7220 */ /* 0x000fe20000400000 */
[----:B------:R-:W-:Y:S01]  /*7df0*/  F2FP.BF16.F32.PACK_AB R48, RZ, R48 ;  /* 0x00000030ff30723e */ /* 0x000fe200000010ff */
[----:B------:R-:W-:Y:S01]  /*7e00*/  @P1 STG.E.U16 desc[UR36][R6.64+0x30], R38 ;  /* 0x0000302606001986 */ /* 0x000fe2000c101524 */
[----:B------:R-:W-:Y:S01]  /*7e10*/  ISETP.GT.AND P1, PT, R0, 0x8, P0 ;  /* 0x000000080000780c */ /* 0x000fe20000724270 */
[-C--:B------:R-:W-:Y:S01]  /*7e20*/  FMUL R62, R62, R154.reuse ;  /* 0x0000009a3e3e7220 */ /* 0x080fe20000400000 */
[C---:B------:R-:W-:Y:S01]  /*7e30*/  ISETP.GT.AND P0, PT, R3.reuse, 0x28, PT ;  /* 0x000000280300780c */ /* 0x040fe20003f04270 */
[----:B------:R-:W-:Y:S01]  /*7e40*/  @P3 STG.E.U16 desc[UR36][R6.64+0x32], R39 ;  /* 0x0000322706003986 */ /* 0x000fe2000c101524 */
[----:B------:R-:W-:Y:S01]  /*7e50*/  ISETP.GT.AND P3, PT, R3, 0x21, PT ;  /* 0x000000210300780c */ /* 0x000fe20003f64270 */
[-C--:B------:R-:W-:Y:S01]  /*7e60*/  FMUL R63, R63, R154.reuse ;  /* 0x0000009a3f3f7220 */ /* 0x080fe20000400000 */
[----:B------:R-:W-:Y:S01]  /*7e70*/  F2FP.BF16.F32.PACK_AB R49, RZ, R49 ;  /* 0x00000031ff31723e */ /* 0x000fe200000010ff */
[----:B------:R-:W-:Y:S01]  /*7e80*/  @P4 STG.E.U16 desc[UR36][R4.64+0x40], R40 ;  /* 0x0000402804004986 */ /* 0x000fe2000c101524 */
[----:B------:R-:W-:Y:S01]  /*7e90*/  ISETP.GT.AND P2, PT, R0, RZ, P3 ;  /* 0x000000ff0000720c */ /* 0x000fe20001f44270 */
[-C--:B------:R-:W-:Y:S01]  /*7ea0*/  FMUL R64, R64, R154.reuse ;  /* 0x0000009a40407220 */ /* 0x080fe20000400000 */
[C---:B------:R-:W-:Y:S01]  /*7eb0*/  ISETP.GT.AND P3, PT, R0.reuse, 0x8, P3 ;  /* 0x000000080000780c */ /* 0x040fe20001f64270 */
[-C--:B------:R-:W-:Y:S01]  /*7ec0*/  FMUL R65, R65, R154.reuse ;  /* 0x0000009a41417220 */ /* 0x080fe20000400000 */
        /* <DEDUP_REMOVED lines=248> */
[----:B------:R-:W-:-:S02]  /*8e50*/  ISETP.GT.AND P1, PT, R0, 0x8, P0 ;  /* 0x000000080000780c */ /* 0x000fc40000724270 */
[C---:B------:R-:W-:Y:S01]  /*8e60*/  ISETP.GT.AND P0, PT, R3.reuse, 0x78, PT ;  /* 0x000000780300780c */ /* 0x040fe20003f04270 */
[----:B------:R-:W-:Y:S01]  /*8e70*/  @P3 STG.E.U16 desc[UR36][R6.64+0xd2], R79 ;  /* 0x0000d24f06003986 */ /* 0x000fe2000c101524 */
[----:B------:R-:W-:Y:S02]  /*8e80*/  ISETP.GT.AND P3, PT, R3, 0x71, PT ;  /* 0x000000710300780c */ /* 0x000fe40003f64270 */
[----:B------:R-:W-:Y:S01]  /*8e90*/  F2FP.BF16.F32.PACK_AB R119, RZ, R119 ;  /* 0x00000077ff77723e */ /* 0x000fe200000010ff */
[----:B------:R-:W-:Y:S01]  /*8ea0*/  @P4 STG.E.U16 desc[UR36][R4.64+0xe0], R80 ;  /* 0x0000e05004004986 */ /* 0x000fe2000c101524 */
[C---:B------:R-:W-:Y:S02]  /*8eb0*/  ISETP.GT.AND P2, PT, R0.reuse, RZ, P3 ;  /* 0x000000ff0000720c */ /* 0x040fe40001f44270 */
[C---:B------:R-:W-:Y:S02]  /*8ec0*/  ISETP.GT.AND P3, PT, R0.reuse, 0x8, P3 ;  /* 0x000000080000780c */ /* 0x040fe40001f64270 */
[----:B------:R-:W-:-:S02]  /*8ed0*/  ISETP.GT.AND P4, PT, R0, RZ, P0 ;  /* 0x000000ff0000720c */ /* 0x000fc40000784270 */
[----:B------:R-:W-:Y:S02]  /*8ee0*/  F2FP.BF16.F32.PACK_AB R120, RZ, R120 ;  /* 0x00000078ff78723e */ /* 0x000fe400000010ff */
[----:B------:R-:W-:Y:S02]  /*8ef0*/  F2FP.BF16.F32.PACK_AB R121, RZ, R121 ;  /* 0x00000079ff79723e */ /* 0x000fe400000010ff */
[----:B------:R-:W-:Y:S02]  /*8f00*/  F2FP.BF16.F32.PACK_AB R122, RZ, R122 ;  /* 0x0000007aff7a723e */ /* 0x000fe400000010ff */
[----:B------:R-:W-:Y:S01]  /*8f10*/  F2FP.BF16.F32.PACK_AB R123, RZ, R123 ;  /* 0x0000007bff7b723e */ /* 0x000fe200000010ff */
[----:B------:R-:W-:Y:S01]  /*8f20*/  @P2 STG.E.U16 desc[UR36][R4.64+0xe2], R81 ;  /* 0x0000e25104002986 */ /* 0x000fe2000c101524 */
[----:B------:R-:W-:Y:S02]  /*8f30*/  F2FP.BF16.F32.PACK_AB R124, RZ, R124 ;  /* 0x0000007cff7c723e */ /* 0x000fe400000010ff */
        /* <DEDUP_REMOVED lines=66> */
[----:B------:R-:W-:Y:S04]  /*9360*/  @P2 STG.E.U16 desc[UR36][R4.64+0x122], R97 ;  /* 0x0001226104002986 */ /* 0x000fe8000c101524 */
[----:B------:R-:W-:Y:S01]  /*9370*/  @P1 STG.E.U16 desc[UR36][R6.64+0x120], R98 ;  /* 0x0001206206001986 */ /* 0x000fe2000c101524 */
[----:B------:R-:W-:-:S02]  /*9380*/  ISETP.GT.AND P1, PT, R0, 0x8, P0 ;  /* 0x000000080000780c */ /* 0x000fc40000724270 */
[C---:B------:R-:W-:Y:S01]  /*9390*/  ISETP.GT.AND P0, PT, R3.reuse, 0xa0, PT ;  /* 0x000000a00300780c */ /* 0x040fe20003f04270 */
[----:B------:R-:W-:Y:S01]  /*93a0*/  @P3 STG.E.U16 desc[UR36][R6.64+0x122], R99 ;  /* 0x0001226306003986 */ /* 0x000fe2000c101524 */
[----:B------:R-:W-:-:S03]  /*93b0*/  ISETP.GT.AND P3, PT, R3, 0x99, PT ;  /* 0x000000990300780c */ /* 0x000fc60003f64270 */
[----:B------:R-:W-:Y:S01]  /*93c0*/  @P4 STG.E.U16 desc[UR36][R4.64+0x130], R100 ;  /* 0x0001306404004986 */ /* 0x000fe2000c101524 */
[C---:B------:R-:W-:Y:S02]  /*93d0*/  ISETP.GT.AND P2, PT, R0.reuse, RZ, P3 ;  /* 0x000000ff0000720c */ /* 0x040fe40001f44270 */
[C---:B------:R-:W-:Y:S02]  /*93e0*/  ISETP.GT.AND P3, PT, R0.reuse, 0x8, P3 ;  /* 0x000000080000780c */ /* 0x040fe40001f64270 */
[----:B------:R-:W-:-:S09]  /*93f0*/  ISETP.GT.AND P4, PT, R0, RZ, P0 ;  /* 0x000000ff0000720c */ /* 0x000fd20000784270 */
[----:B------:R-:W-:Y:S04]  /*9400*/  @P2 STG.E.U16 desc[UR36][R4.64+0x132], R101 ;  /* 0x0001326504002986 */ /* 0x000fe8000c101524 */
[----:B------:R-:W-:Y:S01]  /*9410*/  @P1 STG.E.U16 desc[UR36][R6.64+0x130], R102 ;  /* 0x0001306606001986 */ /* 0x000fe2000c101524 */
[----:B------:R-:W-:Y:S02]  /*9420*/  ISETP.GT.AND P1, PT, R0, 0x8, P0 ;  /* 0x000000080000780c */ /* 0x000fe40000724270 */
        /* <DEDUP_REMOVED lines=76> */
[C---:B------:R-:W-:Y:S02]  /*98f0*/  ISETP.GT.AND P3, PT, R0.reuse, RZ, P0 ;  /* 0x000000ff0000720c */ /* 0x040fe40000764270 */
[----:B------:R-:W-:-:S07]  /*9900*/  ISETP.GT.AND P0, PT, R0, 0x8, P0 ;  /* 0x000000080000780c */ /* 0x000fce0000704270 */
[----:B------:R-:W-:Y:S04]  /*9910*/  @P2 STG.E.U16 desc[UR36][R4.64+0x1b2], R133 ;  /* 0x0001b28504002986 */ /* 0x000fe8000c101524 */
[----:B------:R-:W-:Y:S01]  /*9920*/  @P1 STG.E.U16 desc[UR36][R6.64+0x1b0], R134 ;  /* 0x0001b08606001986 */ /* 0x000fe2000c101524 */
[----:B------:R-:W-:-:S03]  /*9930*/  ISETP.GT.AND P1, PT, R3, 0xe8, PT ;  /* 0x000000e80300780c */ /* 0x000fc60003f24270 */
        /* <DEDUP_REMOVED lines=11> */
[C---:B------:R-:W-:Y:S02]  /*99f0*/  ISETP.GT.AND P2, PT, R0.reuse, RZ, P0 ;  /* 0x000000ff0000720c */ /* 0x040fe40000744270 */
[----:B------:R-:W-:Y:S01]  /*9a00*/  ISETP.GT.AND P0, PT, R0, 0x8, P0 ;  /* 0x000000080000780c */ /* 0x000fe20000704270 */
[----:B------:R-:W-:Y:S01]  /*9a10*/  @P3 STG.E.U16 desc[UR36][R4.64+0x1d0], R140 ;  /* 0x0001d08c04003986 */ /* 0x000fe2000c101524 */
[----:B------:R-:W-:-:S04]  /*9a20*/  ISETP.GT.AND P3, PT, R3, 0xf0, PT ;  /* 0x000000f00300780c */ /* 0x000fc80003f64270 */
[C---:B------:R-:W-:Y:S02]  /*9a30*/  ISETP.GT.AND P4, PT, R0.reuse, RZ, P3 ;  /* 0x000000ff0000720c */ /* 0x040fe40001f84270 */
[----:B------:R-:W-:-:S03]  /*9a40*/  ISETP.GT.AND P3, PT, R0, 0x8, P3 ;  /* 0x000000080000780c */ /* 0x000fc60001f64270 */
[----:B------:R-:W-:Y:S01]  /*9a50*/  @P2 STG.E.U16 desc[UR36][R4.64+0x1d2], R141 ;  /* 0x0001d28d04002986 */ /* 0x000fe2000c101524 */
[----:B------:R-:W-:-:S03]  /*9a60*/  ISETP.GT.AND P2, PT, R3, 0xf8, PT ;  /* 0x000000f80300780c */ /* 0x000fc60003f44270 */
[----:B------:R-:W-:Y:S01]  /*9a70*/  @P1 STG.E.U16 desc[UR36][R6.64+0x1d0], R142 ;  /* 0x0001d08e06001986 */ /* 0x000fe2000c101524 */
[----:B------:R-:W-:-:S03]  /*9a80*/  ISETP.GT.AND P1, PT, R3, 0xf9, PT ;  /* 0x000000f90300780c */ /* 0x000fc60003f24270 */
[----:B------:R-:W-:Y:S01]  /*9a90*/  @P0 STG.E.U16 desc[UR36][R6.64+0x1d2], R143 ;  /* 0x0001d28f06000986 */ /* 0x000fe2000c101524 */
[----:B------:R-:W-:-:S03]  /*9aa0*/  ISETP.GT.AND P0, PT, R3, 0xf1, PT ;  /* 0x000000f10300780c */ /* 0x000fc60003f04270 */
[----:B------:R-:W-:Y:S01]  /*9ab0*/  @P4 STG.E.U16 desc[UR36][R4.64+0x1e0], R144 ;  /* 0x0001e09004004986 */ /* 0x000fe2000c101524 */
[C---:B------:R-:W-:Y:S02]  /*9ac0*/  ISETP.GT.AND P4, PT, R0.reuse, RZ, P0 ;  /* 0x000000ff0000720c */ /* 0x040fe40000784270 */
[----:B------:R-:W-:-:S11]  /*9ad0*/  ISETP.GT.AND P0, PT, R0, 0x8, P0 ;  /* 0x000000080000780c */ /* 0x000fd60000704270 */
[----:B------:R-:W-:Y:S01]  /*9ae0*/  @P4 STG.E.U16 desc[UR36][R4.64+0x1e2], R145 ;  /* 0x0001e29104004986 */ /* 0x000fe2000c101524 */
[C---:B------:R-:W-:Y:S02]  /*9af0*/  ISETP.GT.AND P4, PT, R0.reuse, RZ, P2 ;  /* 0x000000ff0000720c */ /* 0x040fe40001784270 */
[C---:B------:R-:W-:Y:S01]  /*9b00*/  ISETP.GT.AND P2, PT, R0.reuse, 0x8, P2 ;  /* 0x000000080000780c */ /* 0x040fe20001744270 */
[----:B------:R-:W-:Y:S01]  /*9b10*/  @P3 STG.E.U16 desc[UR36][R6.64+0x1e0], R146 ;  /* 0x0001e09206003986 */ /* 0x000fe2000c101524 */
[C---:B------:R-:W-:Y:S02]  /*9b20*/  ISETP.GT.AND P3, PT, R0.reuse, RZ, P1 ;  /* 0x000000ff0000720c */ /* 0x040fe40000f64270 */
[----:B------:R-:W-:Y:S01]  /*9b30*/  ISETP.GT.AND P1, PT, R0, 0x8, P1 ;  /* 0x000000080000780c */ /* 0x000fe20000f24270 */
[----:B------:R-:W-:Y:S06]  /*9b40*/  @P0 STG.E.U16 desc[UR36][R6.64+0x1e2], R147 ;  /* 0x0001e29306000986 */ /* 0x000fec000c101524 */
[----:B------:R-:W-:Y:S04]  /*9b50*/  @P4 STG.E.U16 desc[UR36][R4.64+0x1f0], R148 ;  /* 0x0001f09404004986 */ /* 0x000fe8000c101524 */
[----:B------:R0:W-:Y:S02]  /*9b60*/  @P3 STG.E.U16 desc[UR36][R4.64+0x1f2], R149 ;  /* 0x0001f29504003986 */ /* 0x0001e4000c101524 */
[----:B0-----:R-:W-:-:S02]  /*9b70*/  @P2 IMAD.MOV.U32 R4, RZ, RZ, R6 ;  /* 0x000000ffff042224 */ /* 0x001fc400078e0006 */
[----:B------:R-:W-:-:S05]  /*9b80*/  @P2 IMAD.MOV.U32 R5, RZ, RZ, R7 ;  /* 0x000000ffff052224 */ /* 0x000fca00078e0007 */
[----:B------:R0:W-:Y:S04]  /*9b90*/  @P2 STG.E.U16 desc[UR36][R4.64+0x1f0], R150 ;  /* 0x0001f09604002986 */ /* 0x0001e8000c101524 */
[----:B------:R0:W-:Y:S02]  /*9ba0*/  @P1 STG.E.U16 desc[UR36][R6.64+0x1f2], R151 ;  /* 0x0001f29706001986 */ /* 0x0001e4000c101524 */
.L_x_286:
[----:B------:R-:W-:Y:S05]  /*9bb0*/  BSYNC B0 ;  /* 0x0000000000007941 */ /* 0x000fea0003800000 */
.L_x_32:
[----:B------:R-:W-:Y:S01]  /*9bc0*/  ULDC UR4, c[0x0][0xc] ;  /* 0x0000030000047ab9 */ /* 0x000fe20000000800 */
[----:B------:R-:W-:Y:S01]  /*9bd0*/  ULDC UR5, c[0x0][0x10] ;  /* 0x0000040000057ab9 */ /* 0x000fe20000000800 */
[----:B0-----:R-:W0:Y:S01]  /*9be0*/  LDC R3, c[0x0][0x14] ;  /* 0x00000500ff037b82 */ /* 0x001e220000000800 */
[----:B------:R-:W-:Y:S01]  /*9bf0*/  UIMAD.WIDE.U32 UR4, UR4, UR5, URZ ;  /* 0x00000005040472a5 */ /* 0x000fe2000f8e003f */
[----:B------:R-:W-:Y:S01]  /*9c00*/  PRMT R0, RZ, 0x7610, R0 ;  /* 0x00007610ff007816 */ /* 0x000fe20000000000 */
[----:B----45:R-:W-:Y:S02]  /*9c10*/  IMAD.MOV.U32 R152, RZ, RZ, -0x1 ;  /* 0xffffffffff987424 */ /* 0x030fe400078e00ff */
[----:B------:R-:W-:Y:S02]  /*9c20*/  IMAD.MOV.U32 R23, RZ, RZ, -0x1 ;  /* 0xffffffffff177424 */ /* 0x000fe400078e00ff */
[----:B0-----:R-:W-:-:S04]  /*9c30*/  IMAD.WIDE.U32 R16, R3, UR4, R16 ;  /* 0x0000000403107c25 */ /* 0x001fc8000f8e0010 */
[----:B------:R-:W-:Y:S01]  /*9c40*/  IMAD R3, R3, UR5, RZ ;  /* 0x0000000503037c24 */ /* 0x000fe2000f8e02ff */
[----:B------:R-:W-:Y:S02]  /*9c50*/  ULDC.64 UR4, c[0x0][0x650] ;  /* 0x0001940000047ab9 */ /* 0x000fe40000000a00 */
[----:B------:R-:W-:Y:S01]  /*9c60*/  ISETP.GE.U32.AND P0, PT, R16, UR4, PT ;  /* 0x0000000410007c0c */ /* 0x000fe2000bf06070 */
[----:B------:R-:W-:-:S05]  /*9c70*/  IMAD.IADD R17, R17, 0x1, R3 ;  /* 0x0000000111117824 */ /* 0x000fca00078e0203 */
[----:B------:R-:W-:-:S13]  /*9c80*/  ISETP.GE.U32.AND.EX P0, PT, R17, UR5, PT, P0 ;  /* 0x0000000511007c0c */ /* 0x000fda000bf06100 */
[----:B------:R-:W-:Y:S05]  /*9c90*/  @P0 BRA `(.L_x_287) ;  /* 0x0000000400640947 */ /* 0x000fea0003800000 */
[----:B------:R-:W0:Y:S01]  /*9ca0*/  S2R R12, SR_CTAID.X ;  /* 0x00000000000c7919 */ /* 0x000e220000002500 */
[----:B------:R-:W4:Y:S01]  /*9cb0*/  LDC.64 R10, c[0x0][0x628] ;  /* 0x00018a00ff0a7b82 */ /* 0x000f220000000a00 */
[----:B------:R-:W-:Y:S01]  /*9cc0*/  ULDC UR4, c[0x0][0x150] ;  /* 0x0000540000047ab9 */ /* 0x000fe20000000800 */
[----:B-123--:R-:W-:Y:S01]  /*9cd0*/  IMAD.MOV.U32 R8, RZ, RZ, R16 ;  /* 0x000000ffff087224 */ /* 0x00efe200078e0010 */
[----:B------:R-:W1:Y:S01]  /*9ce0*/  S2R R24, SR_CTAID.Y ;  /* 0x0000000000187919 */ /* 0x000e620000002600 */
[----:B------:R-:W-:-:S04]  /*9cf0*/  IMAD.MOV.U32 R9, RZ, RZ, R17 ;  /* 0x000000ffff097224 */ /* 0x000fc800078e0011 */
[----:B------:R-:W2:Y:S08]  /*9d00*/  LDC R21, c[0x0][0x144] ;  /* 0x00005100ff157b82 */ /* 0x000eb00000000800 */
[----:B------:R-:W3:Y:S08]  /*9d10*/  LDC R0, c[0x0][0x630] ;  /* 0x00018c00ff007b82 */ /* 0x000ef00000000800 */
[----:B------:R-:W1:Y:S01]  /*9d20*/  LDC.64 R14, c[0x0][0x620] ;  /* 0x00018800ff0e7b82 */ /* 0x000e620000000a00 */
[----:B----4-:R-:W-:-:S04]  /*9d30*/  ISETP.NE.U32.AND P0, PT, R10, RZ, PT ;  /* 0x000000ff0a00720c */ /* 0x010fc80003f05070 */
[----:B------:R-:W-:Y:S02]  /*9d40*/  ISETP.NE.AND.EX P0, PT, R11, RZ, PT, P0 ;  /* 0x000000ff0b00720c */ /* 0x000fe40003f05300 */
[----:B0-----:R-:W-:-:S05]  /*9d50*/  I2FP.F32.U32 R3, R12 ;  /* 0x0000000c00037245 */ /* 0x001fca0000201000 */
[----:B------:R-:W-:-:S04]  /*9d60*/  FMUL R3, R3, UR4 ;  /* 0x0000000403037c20 */ /* 0x000fc80008400000 */
[----:B------:R0:W4:Y:S02]  /*9d70*/  F2I.U32.TRUNC.NTZ R20, R3 ;  /* 0x0000000300147305 */ /* 0x000124000020f000 */
[----:B--23--:R-:W-:Y:S05]  /*9d80*/  @!P0 BRA `(.L_x_288) ;  /* 0x0000000000288947 */ /* 0x00cfea0003800000 */
[----:B0-----:R-:W0:Y:S02]  /*9d90*/  LDC R3, c[0x0][0x634] ;  /* 0x00018d00ff037b82 */ /* 0x001e240000000800 */
        /* <DEDUP_REMOVED lines=9> */
.L_x_288:
[----:B------:R-:W2:Y:S01]  /*9e30*/  LDC.64 R30, c[0x0][0x640] ;  /* 0x00019000ff1e7b82 */ /* 0x000ea20000000a00 */
[-CC-:B------:R-:W-:Y:S01]  /*9e40*/  SHF.R.U64 R23, R8, R0.reuse, R9.reuse ;  /* 0x0000000008177219 */ /* 0x180fe20000001209 */
[----:B----4-:R-:W-:Y:S01]  /*9e50*/  IMAD.MOV R20, RZ, RZ, -R20 ;  /* 0x000000ffff147224 */ /* 0x010fe200078e0a14 */
[----:B------:R-:W-:Y:S01]  /*9e60*/  SHF.R.U32.HI R0, RZ, R0, R9 ;  /* 0x00000000ff007219 */ /* 0x000fe20000011609 */
[----:B------:R-:W-:Y:S01]  /*9e70*/  ULDC UR4, c[0x0][0x154] ;  /* 0x0000550000047ab9 */ /* 0x000fe20000000800 */
[----:B0-----:R-:W-:Y:S01]  /*9e80*/  IADD3 R3, P0, RZ, -R23, RZ ;  /* 0x80000017ff037210 */ /* 0x001fe20007f1e0ff */
[----:B------:R-:W-:Y:S02]  /*9e90*/  IMAD R26, R21, R20, R12 ;  /* 0x00000014151a7224 */ /* 0x000fe400078e020c */
[----:B------:R-:W0:Y:S01]  /*9ea0*/  LDC R6, c[0x0][0x618] ;  /* 0x00018600ff067b82 */ /* 0x000e220000000800 */
[----:B------:R-:W-:Y:S02]  /*9eb0*/  IMAD.MOV.U32 R7, RZ, RZ, 0x1 ;  /* 0x00000001ff077424 */ /* 0x000fe400078e00ff */
[----:B------:R-:W-:-:S04]  /*9ec0*/  IMAD.X R5, RZ, RZ, ~R0, P0 ;  /* 0x000000ffff057224 */ /* 0x000fc800000e0e00 */
[-C--:B-1----:R-:W-:Y:S01]  /*9ed0*/  IMAD R0, R5, R14.reuse, RZ ;  /* 0x0000000e05007224 */ /* 0x082fe200078e02ff */
[----:B------:R-:W1:Y:S01]  /*9ee0*/  LDC R8, c[0x0][0x608] ;  /* 0x00018200ff087b82 */ /* 0x000e620000000800 */
[----:B------:R-:W-:-:S04]  /*9ef0*/  IMAD.WIDE.U32 R4, R3, R14, R16 ;  /* 0x0000000e03047225 */ /* 0x000fc800078e0010 */
[----:B------:R-:W-:Y:S01]  /*9f00*/  IMAD R3, R3, R15, R0 ;  /* 0x0000000f03037224 */ /* 0x000fe200078e0200 */
[----:B------:R-:W-:Y:S02]  /*9f10*/  I2FP.F32.U32 R0, R24 ;  /* 0x0000001800007245 */ /* 0x000fe40000201000 */
[----:B------:R-:W3:Y:S01]  /*9f20*/  LDC R28, c[0x0][0x658] ;  /* 0x00019600ff1c7b82 */ /* 0x000ee20000000800 */
[----:B------:R-:W-:Y:S01]  /*9f30*/  IMAD.IADD R3, R5, 0x1, R3 ;  /* 0x0000000105037824 */ /* 0x000fe200078e0203 */
[----:B--2---:R-:W-:Y:S01]  /*9f40*/  ISETP.NE.U32.AND P0, PT, R30, RZ, PT ;  /* 0x000000ff1e00720c */ /* 0x004fe20003f05070 */
[----:B------:R-:W-:Y:S01]  /*9f50*/  FMUL R0, R0, UR4 ;  /* 0x0000000400007c20 */ /* 0x000fe20008400000 */
[----:B------:R-:W-:Y:S02]  /*9f60*/  IMAD.MOV.U32 R5, RZ, RZ, -0x1 ;  /* 0xffffffffff057424 */ /* 0x000fe400078e00ff */
[----:B------:R-:W-:Y:S01]  /*9f70*/  ISETP.NE.AND.EX P0, PT, R31, RZ, PT, P0 ;  /* 0x000000ff1f00720c */ /* 0x000fe20003f05300 */
[----:B------:R2:W4:Y:S01]  /*9f80*/  F2I.U32.TRUNC.NTZ R13, R0 ;  /* 0x00000000000d7305 */ /* 0x000522000020f000 */
[----:B------:R-:W2:Y:S01]  /*9f90*/  LDC R15, c[0x0][0x148] ;  /* 0x00005200ff0f7b82 */ /* 0x000ea20000000800 */
[----:B0-----:R-:W-:-:S02]  /*9fa0*/  SHF.R.U64 R12, R4, R6, R3 ;  /* 0x00000006040c7219 */ /* 0x001fc40000001203 */
[----:B------:R-:W-:-:S05]  /*9fb0*/  SHF.R.U32.HI R3, RZ, R6, R3 ;  /* 0x00000006ff037219 */ /* 0x000fca0000011603 */
[----:B------:R-:W0:Y:S01]  /*9fc0*/  LDC R20, c[0x0][0x600] ;  /* 0x00018000ff147b82 */ /* 0x000e220000000800 */
[-CC-:B-1----:R-:W-:Y:S02]  /*9fd0*/  SHF.R.U64 R10, R12, R8.reuse, R3.reuse ;  /* 0x000000080c0a7219 */ /* 0x182fe40000001203 */
[----:B------:R-:W-:-:S05]  /*9fe0*/  SHF.R.U32.HI R3, RZ, R8, R3 ;  /* 0x00000008ff037219 */ /* 0x000fca0000011603 */
[----:B------:R-:W1:Y:S01]  /*9ff0*/  LDC R21, c[0x0][0x648] ;  /* 0x00019200ff157b82 */ /* 0x000e620000000800 */
[-C--:B---3--:R-:W-:Y:S02]  /*a000*/  SHF.L.U32 R4, R5, R28.reuse, RZ ;  /* 0x0000001c05047219 */ /* 0x088fe400000006ff */
[-CC-:B------:R-:W-:Y:S02]  /*a010*/  SHF.R.U64 R14, R10, R28.reuse, R3.reuse ;  /* 0x0000001c0a0e7219 */ /* 0x180fe40000001203 */
[----:B------:R-:W-:Y:S02]  /*a020*/  SHF.R.U32.HI R5, RZ, R28, R3 ;  /* 0x0000001cff057219 */ /* 0x000fe40000011603 */
[----:B------:R-:W-:Y:S01]  /*a030*/  LOP3.LUT R153, RZ, R4, RZ, 0x33, !PT ;  /* 0x00000004ff997212 */ /* 0x000fe200078e33ff */
[----:B------:R-:W3:Y:S01]  /*a040*/  LDC R25, c[0x0][0x638] ;  /* 0x00018e00ff197b82 */ /* 0x000ee20000000800 */
[----:B------:R-:W-:Y:S01]  /*a050*/  SHF.L.U32 R28, R7, R28, RZ ;  /* 0x0000001c071c7219 */ /* 0x000fe200000006ff */
[----:B------:R-:W-:-:S06]  /*a060*/  IMAD.MOV.U32 R4, RZ, RZ, R14 ;  /* 0x000000ffff047224 */ /* 0x000fcc00078e000e */
[----:B------:R-:W0:Y:S01]  /*a070*/  LDC R27, c[0x0][0x610] ;  /* 0x00018400ff1b7b82 */ /* 0x000e220000000800 */
[----:B----4-:R-:W-:Y:S05]  /*a080*/  @!P0 BRA `(.L_x_289) ;  /* 0x0000000000288947 */ /* 0x010fea0003800000 */
        /* <DEDUP_REMOVED lines=10> */
.L_x_289:
[----:B------:R-:W-:Y:S01]  /*a130*/  ISETP.NE.AND P0, PT, R2, 0x1, PT ;  /* 0x000000010200780c */ /* 0x000fe20003f05270 */
[----:B------:R-:W-:Y:S01]  /*a140*/  IMAD.MOV R13, RZ, RZ, -R13 ;  /* 0x000000ffff0d7224 */ /* 0x000fe200078e0a0d */
[----:B-12---:R-:W-:Y:S01]  /*a150*/  SHF.R.U64 R0, R4, R21, R5 ;  /* 0x0000001504007219 */ /* 0x006fe20000001205 */
[----:B0-----:R-:W-:Y:S01]  /*a160*/  VIADD R5, R20, 0xffffffff ;  /* 0xffffffff14057836 */ /* 0x001fe20000000000 */
[----:B------:R-:W-:-:S03]  /*a170*/  LOP3.LUT R153, R10, R153, RZ, 0xc0, !PT ;  /* 0x000000990a997212 */ /* 0x000fc600078ec0ff */
[----:B------:R-:W-:Y:S01]  /*a180*/  IMAD.MOV R3, RZ, RZ, -R0 ;  /* 0x000000ffff037224 */ /* 0x000fe200078e0a00 */
[----:B------:R-:W-:Y:S01]  /*a190*/  LOP3.LUT R5, R12, R5, RZ, 0xc0, !PT ;  /* 0x000000050c057212 */ /* 0x000fe200078ec0ff */
[----:B------:R-:W-:Y:S02]  /*a1a0*/  IMAD R153, R28, R0, R153 ;  /* 0x000000001c997224 */ /* 0x000fe400078e0299 */
[----:B---3--:R-:W-:Y:S02]  /*a1b0*/  IMAD R0, R3, R25, R14 ;  /* 0x0000001903007224 */ /* 0x008fe400078e020e */
[----:B------:R-:W-:Y:S02]  /*a1c0*/  @P0 IMAD R26, R15, R13, R24 ;  /* 0x0000000d0f1a0224 */ /* 0x000fe400078e0218 */
[----:B------:R-:W-:Y:S02]  /*a1d0*/  IMAD R4, R0, R20, R5 ;  /* 0x0000001400047224 */ /* 0x000fe400078e0205 */
[----:B------:R-:W-:-:S02]  /*a1e0*/  IMAD R153, R153, R27, R26 ;  /* 0x0000001b99997224 */ /* 0x000fc400078e021a */
[----:B------:R-:W-:-:S03]  /*a1f0*/  IMAD.MOV.U32 R3, RZ, RZ, 0x1 ;  /* 0x00000001ff037424 */ /* 0x000fc600078e00ff */
[----:B------:R-:W-:Y:S02]  /*a200*/  SEL R152, R4, R153, !P0 ;  /* 0x0000009904987207 */ /* 0x000fe40004000000 */
[----:B------:R-:W-:Y:S02]  /*a210*/  PRMT R0, R3, 0x7610, R0 ;  /* 0x0000761003007816 */ /* 0x000fe40000000000 */
[----:B------:R-:W-:-:S07]  /*a220*/  SEL R153, R153, R4, !P0 ;  /* 0x0000000499997207 */ /* 0x000fce0004000000 */
.L_x_287:
[----:B------:R-:W-:-:S13]  /*a230*/  LOP3.LUT P0, RZ, R0, 0xff, RZ, 0xc0, !PT ;  /* 0x000000ff00ff7812 */ /* 0x000fda000780c0ff */
[----:B------:R-:W-:Y:S05]  /*a240*/  @P0 BRA `(.L_x_290) ;  /* 0xffffff6c00d00947 */ /* 0x000fea000383ffff */
[----:B------:R-:W-:Y:S05]  /*a250*/  EXIT ;  /* 0x000000000000794d */ /* 0x000fea0003800000 */
.L_x_7:
[----:B0-----:R-:W-:Y:S01]  /*a260*/  ULDC.64 UR4, c[0x0][0x650] ;  /* 0x0001940000047ab9 */ /* 0x001fe20000000a00 */
        /* <DEDUP_REMOVED lines=25> */
.L_x_292:
[----:B------:R-:W0:Y:S01]  /*a400*/  LDC.64 R26, c[0x0][0x640] ;  /* 0x00019000ff1a7b82 */ /* 0x000e220000000a00 */
[-CC-:B------:R-:W-:Y:S01]  /*a410*/  SHF.R.U64 R20, R12, R8.reuse, R13.reuse ;  /* 0x000000080c147219 */ /* 0x180fe2000000120d */
[----:B------:R-:W-:Y:S01]  /*a420*/  IMAD.MOV.U32 R30, RZ, RZ, 0x1 ;  /* 0x00000001ff1e7424 */ /* 0x000fe200078e00ff */
[----:B------:R-:W-:Y:S02]  /*a430*/  SHF.R.U32.HI R6, RZ, R8, R13 ;  /* 0x00000008ff067219 */ /* 0x000fe4000001160d */
[----:B------:R-:W-:-:S03]  /*a440*/  IADD3 R11, P0, RZ, -R20, RZ ;  /* 0x80000014ff0b7210 */ /* 0x000fc60007f1e0ff */
[----:B------:R-:W1:Y:S02]  /*a450*/  LDC R10, c[0x0][0x618] ;  /* 0x00018600ff0a7b82 */ /* 0x000e640000000800 */
[----:B------:R-:W-:-:S04]  /*a460*/  IMAD.X R7, RZ, RZ, ~R6, P0 ;  /* 0x000000ffff077224 */ /* 0x000fc800000e0e06 */
[-C--:B------:R-:W-:Y:S02]  /*a470*/  IMAD R8, R7, R22.reuse, RZ ;  /* 0x0000001607087224 */ /* 0x080fe400078e02ff */
[----:B------:R-:W2:Y:S01]  /*a480*/  LDC R12, c[0x0][0x608] ;  /* 0x00018200ff0c7b82 */ /* 0x000ea20000000800 */
[----:B------:R-:W-:-:S04]  /*a490*/  IMAD.WIDE.U32 R6, R11, R22, R16 ;  /* 0x000000160b067225 */ /* 0x000fc800078e0010 */
[----:B------:R-:W-:-:S03]  /*a4a0*/  IMAD R11, R11, R23, R8 ;  /* 0x000000170b0b7224 */ /* 0x000fc600078e0208 */
[----:B------:R-:W3:Y:S01]  /*a4b0*/  LDC R25, c[0x0][0x658] ;  /* 0x00019600ff197b82 */ /* 0x000ee20000000800 */
[----:B------:R-:W-:Y:S01]  /*a4c0*/  IMAD.IADD R7, R7, 0x1, R11 ;  /* 0x0000000107077824 */ /* 0x000fe200078e020b */
[----:B0-----:R-:W-:-:S04]  /*a4d0*/  ISETP.NE.U32.AND P0, PT, R26, RZ, PT ;  /* 0x000000ff1a00720c */ /* 0x001fc80003f05070 */
[----:B------:R-:W-:Y:S02]  /*a4e0*/  ISETP.NE.AND.EX P0, PT, R27, RZ, PT, P0 ;  /* 0x000000ff1b00720c */ /* 0x000fe40003f05300 */
[----:B------:R-:W0:Y:S01]  /*a4f0*/  LDC R23, c[0x0][0x600] ;  /* 0x00018000ff177b82 */ /* 0x000e220000000800 */
[-CC-:B-1----:R-:W-:Y:S02]  /*a500*/  SHF.R.U64 R8, R6, R10.reuse, R7.reuse ;  /* 0x0000000a06087219 */ /* 0x182fe40000001207 */
[----:B------:R-:W-:Y:S01]  /*a510*/  SHF.R.U32.HI R7, RZ, R10, R7 ;  /* 0x0000000aff077219 */ /* 0x000fe20000011607 */
[----:B------:R-:W-:-:S04]  /*a520*/  IMAD.MOV.U32 R10, RZ, RZ, -0x1 ;  /* 0xffffffffff0a7424 */ /* 0x000fc800078e00ff */
        /* <DEDUP_REMOVED lines=21> */
.L_x_293:
[----:B------:R-:W-:Y:S01]  /*a680*/  ISETP.NE.AND P0, PT, R2, 0x1, PT ;  /* 0x000000010200780c */ /* 0x000fe20003f05270 */
[----:B0-----:R-:W-:Y:S01]  /*a690*/  VIADD R11, R23, 0xffffffff ;  /* 0xffffffff170b7836 */ /* 0x001fe20000000000 */
[----:B-1----:R-:W-:Y:S02]  /*a6a0*/  SHF.R.U64 R6, R6, R24, R7 ;  /* 0x0000001806067219 */ /* 0x002fe40000001207 */
[----:B------:R-:W-:Y:S02]  /*a6b0*/  SHF.L.U32 R30, R30, R25, RZ ;  /* 0x000000191e1e7219 */ /* 0x000fe400000006ff */
[----:B------:R-:W-:Y:S01]  /*a6c0*/  LOP3.LUT R5, R21, R32, RZ, 0xc0, !PT ;  /* 0x0000002015057212 */ /* 0x000fe200078ec0ff */
[----:B------:R-:W-:-:S04]  /*a6d0*/  IMAD.MOV R7, RZ, RZ, -R6 ;  /* 0x000000ffff077224 */ /* 0x000fc800078e0a06 */
[----:B------:R-:W-:Y:S01]  /*a6e0*/  IMAD R6, R30, R6, R5 ;  /* 0x000000061e067224 */ /* 0x000fe200078e0205 */
[----:B------:R-:W-:Y:S01]  /*a6f0*/  LOP3.LUT R5, R8, R11, RZ, 0xc0, !PT ;  /* 0x0000000b08057212 */ /* 0x000fe200078ec0ff */
[----:B------:R-:W-:Y:S02]  /*a700*/  @P0 IMAD R3, R9, R14, R4 ;  /* 0x0000000e09030224 */ /* 0x000fe400078e0204 */
[----:B--2---:R-:W-:Y:S02]  /*a710*/  IMAD R4, R7, R28, R22 ;  /* 0x0000001c07047224 */ /* 0x004fe400078e0216 */
[----:B---3--:R-:W-:Y:S02]  /*a720*/  IMAD R3, R6, R29, R3 ;  /* 0x0000001d06037224 */ /* 0x008fe400078e0203 */
[----:B------:R-:W-:Y:S02]  /*a730*/  IMAD R4, R4, R23, R5 ;  /* 0x0000001704047224 */ /* 0x000fe400078e0205 */
[----:B------:R-:W-:-:S02]  /*a740*/  IMAD.MOV.U32 R8, RZ, RZ, 0x1 ;  /* 0x00000001ff087424 */ /* 0x000fc400078e00ff */
[----:B------:R-:W-:Y:S01]  /*a750*/  IMAD.MOV.U32 R6, RZ, RZ, R20 ;  /* 0x000000ffff067224 */ /* 0x000fe200078e0014 */
[----:B------:R-:W-:Y:S02]  /*a760*/  SEL R7, R4, R3, !P0 ;  /* 0x0000000304077207 */ /* 0x000fe40004000000 */
[----:B------:R-:W-:-:S07]  /*a770*/  SEL R13, R3, R4, !P0 ;  /* 0x00000004030d7207 */ /* 0x000fce0004000000 */
.L_x_291:
[----:B------:R-:W-:-:S08]  /*a780*/  NOP ;  /* 0x0000000000007918 */ /* 0x000fd00000000000 */
[----:B------:R-:W0:-:S00]  /*a790*/  USETMAXREG.DEALLOC.CTAPOOL 0x28 ;  /* 0x00000028000079c8 */ /* 0x000e0000080e0500 */
[----:B0-----:R-:W-:-:S13]  /*a7a0*/  ISETP.NE.AND P0, PT, R0, RZ, PT ;  /* 0x000000ff0000720c */ /* 0x001fda0003f05270 */
[----:B------:R-:W-:Y:S05]  /*a7b0*/  @P0 EXIT ;  /* 0x000000000000094d */ /* 0x000fea0003800000 */
[----:B------:R-:W-:Y:S01]  /*a7c0*/  LOP3.LUT P0, RZ, R8, 0xff, RZ, 0xc0, !PT ;  /* 0x000000ff08ff7812 */ /* 0x000fe2000780c0ff */
[----:B------:R-:W-:Y:S02]  /*a7d0*/  IMAD.MOV.U32 R0, RZ, RZ, 0x1 ;  /* 0x00000001ff007424 */ /* 0x000fe400078e00ff */
[----:B------:R-:W-:-:S10]  /*a7e0*/  IMAD.MOV.U32 R3, RZ, RZ, RZ ;  /* 0x000000ffff037224 */ /* 0x000fd400078e00ff */
[----:B------:R-:W-:Y:S05]  /*a7f0*/  @!P0 BRA `(.L_x_294) ;  /* 0x0000000c00448947 */ /* 0x000fea0003800000 */
[----:B------:R-:W0:Y:S01]  /*a800*/  LDC R0, c[0x0][0x28c] ;  /* 0x0000a300ff007b82 */ /* 0x000e220000000800 */
[----:B------:R-:W-:Y:S01]  /*a810*/  ULDC UR5, c[0x0][0x658] ;  /* 0x0001960000057ab9 */ /* 0x000fe20000000800 */
[----:B------:R-:W-:Y:S01]  /*a820*/  UMOV UR7, 0xffffffff ;  /* 0xffffffff00077882 */ /* 0x000fe20000000000 */
[----:B------:R-:W-:Y:S01]  /*a830*/  ULDC UR6, c[0x0][0xc] ;  /* 0x0000030000067ab9 */ /* 0x000fe20000000800 */
[----:B------:R-:W-:Y:S01]  /*a840*/  USHF.L.U32 UR8, UR7, UR5, URZ ;  /* 0x0000000507087299 */ /* 0x000fe2000800063f */
[----:B------:R-:W-:Y:S01]  /*a850*/  BSSY B0, `(.L_x_294) ;  /* 0x00000cb000007945 */ /* 0x000fe20003800000 */
[----:B------:R-:W-:Y:S01]  /*a860*/  UMOV UR9, 0x1 ;  /* 0x0000000100097882 */ /* 0x000fe20000000000 */
[----:B------:R-:W-:Y:S01]  /*a870*/  ULDC UR7, c[0x0][0x10] ;  /* 0x0000040000077ab9 */ /* 0x000fe20000000800 */
[----:B------:R-:W1:Y:S01]  /*a880*/  S2UR UR10, SR_CgaCtaId ;  /* 0x00000000000a79c3 */ /* 0x000e620000008800 */
[----:B------:R-:W-:Y:S01]  /*a890*/  UIMAD.WIDE.U32 UR6, UR6, UR7, URZ ;  /* 0x00000007060672a5 */ /* 0x000fe2000f8e003f */
[----:B------:R-:W-:Y:S01]  /*a8a0*/  IMAD.MOV.U32 R9, RZ, RZ, 0x1 ;  /* 0x00000001ff097424 */ /* 0x000fe200078e00ff */
[----:B------:R-:W-:Y:S01]  /*a8b0*/  USHF.L.U32 UR18, UR9, UR5, URZ ;  /* 0x0000000509127299 */ /* 0x000fe2000800063f */
[----:B------:R-:W-:Y:S01]  /*a8c0*/  LOP3.LUT R12, R19, 0x2, RZ, 0xfc, !PT ;  /* 0x00000002130c7812 */ /* 0x000fe200078efcff */
[----:B------:R-:W-:Y:S01]  /*a8d0*/  ULDC UR4, c[0x0][0x600] ;  /* 0x0001800000047ab9 */ /* 0x000fe20000000800 */
[----:B------:R-:W-:Y:S01]  /*a8e0*/  ULDC UR5, c[0x0][0x14] ;  /* 0x0000050000057ab9 */ /* 0x000fe20000000800 */
[----:B------:R-:W-:-:S02]  /*a8f0*/  UIADD3 UR4, UR4, -0x1, URZ ;  /* 0xffffffff04047890 */ /* 0x000fc4000fffe03f */
[----:B------:R-:W-:Y:S02]  /*a900*/  UIMAD.WIDE.U32 UR22, UR6, UR5, URZ ;  /* 0x00000005061672a5 */ /* 0x000fe4000f8e003f */
[----:B------:R-:W-:Y:S02]  /*a910*/  UIMAD UR13, UR7, UR5, URZ ;  /* 0x00000005070d72a4 */ /* 0x000fe4000f8e023f */
[----:B------:R-:W-:Y:S02]  /*a920*/  ULOP3.LUT UR17, URZ, UR8, URZ, 0x33, !UPT ;  /* 0x000000083f117292 */ /* 0x000fe4000f8e333f */
[----:B------:R-:W-:Y:S01]  /*a930*/  UIADD3 UR13, UR23, UR13, URZ ;  /* 0x0000000d170d7290 */ /* 0x000fe2000fffe03f */
[----:B0-----:R-:W-:Y:S01]  /*a940*/  VIADD R0, R0, 0x3f ;  /* 0x0000003f00007836 */ /* 0x001fe20000000000 */
[----:B------:R-:W-:-:S04]  /*a950*/  ULDC.64 UR24, c[0x0][0x198] ;  /* 0x0000660000187ab9 */ /* 0x000fc80000000a00 */
[----:B------:R-:W-:Y:S01]  /*a960*/  SHF.R.S32.HI R3, RZ, 0x1f, R0 ;  /* 0x0000001fff037819 */ /* 0x000fe20000011400 */
[----:B-1----:R-:W-:-:S03]  /*a970*/  IMAD.U32 R10, RZ, RZ, UR10 ;  /* 0x0000000aff0a7e24 */ /* 0x002fc6000f8e00ff */
[----:B------:R-:W-:Y:S01]  /*a980*/  LEA.HI R3, R3, R0, RZ, 0x6 ;  /* 0x0000000003037211 */ /* 0x000fe200078f30ff */
[----:B------:R-:W-:-:S03]  /*a990*/  IMAD.MOV.U32 R0, RZ, RZ, 0x1 ;  /* 0x00000001ff007424 */ /* 0x000fc600078e00ff */
[----:B------:R-:W-:Y:S01]  /*a9a0*/  SHF.R.S32.HI R8, RZ, 0x6, R3 ;  /* 0x00000006ff087819 */ /* 0x000fe20000011403 */
[----:B------:R-:W-:-:S04]  /*a9b0*/  IMAD.MOV.U32 R3, RZ, RZ, RZ ;  /* 0x000000ffff037224 */ /* 0x000fc800078e00ff */
[----:B------:R-:W-:-:S07]  /*a9c0*/  VIADD R11, R8, 0x1 ;  /* 0x00000001080b7836 */ /* 0x000fce0000000000 */
.L_x_305:
[----:B------:R-:W-:-:S03]  /*a9d0*/  UMOV UR5, 0xffffffff ;  /* 0xffffffff00057882 */ /* 0x000fc60000000000 */
[----:B------:R-:W-:Y:S05]  /*a9e0*/  BRA.DIV UR5, `(.L_x_295) ;  /* 0x0000000e05b07947 */ /* 0x000fea000b800000 */
[----:B------:R-:W-:-:S13]  /*a9f0*/  ELECT P6, URZ, PT ;  /* 0x00000000003f782f */ /* 0x000fda00038c0000 */
.L_x_316:
[----:B------:R-:W0:Y:S01]  /*aa00*/  LDC R4, c[0x0][0x28c] ;  /* 0x0000a300ff047b82 */ /* 0x000e220000000800 */
[----:B------:R-:W-:Y:S01]  /*aa10*/  BSSY B1, `(.L_x_296) ;  /* 0x000003b000017945 */ /* 0x000fe20003800000 */
[----:B0-----:R-:W-:-:S13]  /*aa20*/  ISETP.LT.OR P6, PT, R4, 0x1, !P6 ;  /* 0x000000010400780c */ /* 0x001fda00077c1670 */
[----:B------:R-:W-:Y:S05]  /*aa30*/  @P6 BRA `(.L_x_297) ;  /* 0x0000000000e06947 */ /* 0x000fea0003800000 */
[----:B------:R-:W-:Y:S02]  /*aa40*/  IMAD R13, R13, 0x4, R10 ;  /* 0x000000040d0d7824 */ /* 0x000fe400078e020a */
[----:B------:R-:W-:Y:S02]  /*aa50*/  IMAD.SHL.U32 R15, R7, 0x100, RZ ;  /* 0x00000100070f7824 */ /* 0x000fe400078e00ff */
[----:B------:R-:W-:Y:S02]  /*aa60*/  IMAD.MOV.U32 R21, RZ, RZ, RZ ;  /* 0x000000ffff157224 */ /* 0x000fe400078e00ff */
[----:B------:R-:W-:Y:S02]  /*aa70*/  IMAD.MOV.U32 R4, RZ, RZ, R11 ;  /* 0x000000ffff047224 */ /* 0x000fe400078e000b */
[----:B------:R-:W-:Y:S02]  /*aa80*/  IMAD.MOV.U32 R5, RZ, RZ, R0 ;  /* 0x000000ffff057224 */ /* 0x000fe400078e0000 */
[----:B------:R-:W-:-:S02]  /*aa90*/  IMAD.MOV.U32 R7, RZ, RZ, R3 ;  /* 0x000000ffff077224 */ /* 0x000fc400078e0003 */
[----:B------:R-:W-:-:S07]  /*aaa0*/  IMAD.SHL.U32 R20, R13, 0x20, RZ ;  /* 0x000000200d147824 */ /* 0x000fce00078e00ff */
.L_x_300:
[----:B------:R-:W0:Y:S01]  /*aab0*/  S2UR UR5, SR_CgaCtaId ;  /* 0x00000000000579c3 */ /* 0x000e220000008800 */
[----:B------:R-:W-:Y:S02]  /*aac0*/  MOV R13, 0x400 ;  /* 0x00000400000d7802 */ /* 0x000fe40000000f00 */
[----:B------:R-:W-:-:S13]  /*aad0*/  LOP3.LUT P1, RZ, R18, 0x7f, RZ, 0xc0, !PT ;  /* 0x0000007f12ff7812 */ /* 0x000fda000782c0ff */
[----:B------:R-:W1:Y:S01]  /*aae0*/  @!P1 LDC R14, c[0x0][0x500] ;  /* 0x00014000ff0e9b82 */ /* 0x000e620000000800 */
[----:B0-----:R-:W-:-:S05]  /*aaf0*/  IMAD.U32 R10, RZ, RZ, UR5 ;  /* 0x00000005ff0a7e24 */ /* 0x001fca000f8e00ff */
[----:B------:R-:W-:Y:S02]  /*ab00*/  LEA R24, R10, R13, 0x18 ;  /* 0x0000000d0a187211 */ /* 0x000fe400078ec0ff */
[----:B------:R-:W-:-:S03]  /*ab10*/  SHF.L.U32 R13, R5, 0x1f, RZ ;  /* 0x0000001f050d7819 */ /* 0x000fc600000006ff */
[----:B------:R-:W-:-:S04]  /*ab20*/  IMAD R22, R7, 0x8, R24 ;  /* 0x0000000807167824 */ /* 0x000fc800078e0218 */
[----:B------:R-:W0:Y:S02]  /*ab30*/  SYNCS.PHASECHK.TRANS64.TRYWAIT P0, [R22+URZ+0x20], R13 ;  /* 0x0000200d160075a7 */ /* 0x000e24000800017f */
[----:B01----:R-:W-:Y:S05]  /*ab40*/  @!P0 BRA `(.L_x_298) ;  /* 0x0000000c00788947 */ /* 0x003fea0003800000 */
.L_x_317:
[----:B0-----:R-:W-:Y:S01]  /*ab50*/  PRMT R13, R12, 0x9910, RZ ;  /* 0x000099100c0d7816 */ /* 0x001fe200000000ff */
[----:B------:R0:W-:Y:S03]  /*ab60*/  @!P1 SYNCS.ARRIVE.TRANS64 RZ, [R22+URZ], R14 ;  /* 0x0000000e16ff99a7 */ /* 0x0001e6000800003f */
[----:B------:R-:W-:-:S13]  /*ab70*/  ISETP.NE.AND P0, PT, R13, 0x2, PT ;  /* 0x000000020d00780c */ /* 0x000fda0003f05270 */
[----:B0-----:R-:W-:Y:S05]  /*ab80*/  @P0 BRA `(.L_x_299) ;  /* 0x0000000000040947 */ /* 0x001fea0003800000 */
[----:B------:R-:W-:Y:S01]  /*ab90*/  BPT.TRAP 0x1 ;  /* 0x000000040000795c */ /* 0x000fe20000300000 */
.L_x_299:
[----:B------:R-:W-:Y:S01]  /*aba0*/  IMAD R13, R7, 0x4, R10 ;  /* 0x00000004070d7824 */ /* 0x000fe200078e020a */
[----:B------:R-:W-:Y:S01]  /*abb0*/  R2UR UR9, R22 ;  /* 0x00000000160972ca */ /* 0x000fe200000e0000 */
[----:B------:R-:W-:Y:S01]  /*abc0*/  VIADD R4, R4, 0xffffffff ;  /* 0xffffffff04047836 */ /* 0x000fe20000000000 */
[----:B------:R-:W-:Y:S01]  /*abd0*/  UIADD3 UR6, UP0, UR24, 0xf0, URZ ;  /* 0x000000f018067890 */ /* 0x000fe2000ff1e03f */
[----:B------:R-:W-:Y:S01]  /*abe0*/  IMAD.SHL.U32 R13, R13, 0x800, RZ ;  /* 0x000008000d0d7824 */ /* 0x000fe200078e00ff */
[----:B------:R-:W-:Y:S01]  /*abf0*/  R2UR UR11, R20 ;  /* 0x00000000140b72ca */ /* 0x000fe200000e0000 */
[----:B------:R-:W-:Y:S01]  /*ac00*/  UIADD3 UR26, UP1, UR24, 0x1f0, URZ ;  /* 0x000001f0181a7890 */ /* 0x000fe2000ff3e03f */
[----:B------:R-:W-:Y:S01]  /*ac10*/  R2UR UR10, R21 ;  /* 0x00000000150a72ca */ /* 0x000fe200000e0000 */
[--C-:B------:R-:W-:Y:S01]  /*ac20*/  IMAD R13, R13, 0x2, R24.reuse ;  /* 0x000000020d0d7824 */ /* 0x100fe200078e0218 */
[----:B------:R-:W-:Y:S01]  /*ac30*/  R2UR UR12, R6 ;  /* 0x00000000060c72ca */ /* 0x000fe200000e0000 */
[----:B------:R-:W-:Y:S01]  /*ac40*/  IMAD R24, R7, 0x8000, R24 ;  /* 0x0000800007187824 */ /* 0x000fe200078e0218 */
[----:B------:R-:W-:Y:S01]  /*ac50*/  R2UR UR19, R15 ;  /* 0x000000000f1372ca */ /* 0x000fe200000e0000 */
[----:B------:R-:W-:Y:S01]  /*ac60*/  UIADD3.X UR7, URZ, UR25, URZ, UP0, !UPT ;  /* 0x000000193f077290 */ /* 0x000fe200087fe43f */
[----:B------:R-:W-:Y:S01]  /*ac70*/  R2UR UR5, R13 ;  /* 0x000000000d0572ca */ /* 0x000fe200000e0000 */
[----:B------:R-:W-:Y:S01]  /*ac80*/  VIADD R7, R7, 0x1 ;  /* 0x0000000107077836 */ /* 0x000fe20000000000 */
[----:B------:R-:W-:Y:S01]  /*ac90*/  R2UR UR8, R24 ;  /* 0x00000000180872ca */ /* 0x000fe200000e0000 */
[----:B------:R-:W-:Y:S01]  /*aca0*/  UIADD3.X UR27, URZ, UR25, URZ, UP1, !UPT ;  /* 0x000000193f1b7290 */ /* 0x000fe20008ffe43f */
[----:B------:R-:W-:Y:S01]  /*acb0*/  ISETP.GT.AND P1, PT, R4, 0x1, PT ;  /* 0x000000010400780c */ /* 0x000fe20003f24270 */
[----:B------:R-:W-:Y:S01]  /*acc0*/  UMOV UR20, 0xf0000 ;  /* 0x000f000000147882 */ /* 0x000fe20000000000 */
[----:B------:R-:W-:Y:S01]  /*acd0*/  UMOV UR14, 0x0 ;  /* 0x00000000000e7882 */ /* 0x000fe20000000000 */
[----:B------:R-:W-:Y:S01]  /*ace0*/  UMOV UR15, 0x10000000 ;  /* 0x10000000000f7882 */ /* 0x000fe20000000000 */
[----:B------:R-:W-:Y:S01]  /*acf0*/  ISETP.NE.AND P0, PT, R7, 0x4, PT ;  /* 0x000000040700780c */ /* 0x000fe20003f05270 */
[----:B------:R-:W-:-:S03]  /*ad00*/  VIADD R21, R21, 0x40 ;  /* 0x0000004015157836 */ /* 0x000fc60000000000 */
[----:B------:R-:W-:Y:S01]  /*ad10*/  SEL R14, RZ, 0x1, P0 ;  /* 0x00000001ff0e7807 */ /* 0x000fe20000000000 */
[----:B------:R-:W-:Y:S01]  /*ad20*/  UIADD3 UR5, UR5, 0x100, URZ ;  /* 0x0000010005057890 */ /* 0x000fe2000fffe03f */
[----:B------:R-:W-:Y:S01]  /*ad30*/  SEL R7, R7, RZ, P0 ;  /* 0x000000ff07077207 */ /* 0x000fe20000000000 */
[----:B------:R-:W-:Y:S01]  /*ad40*/  UIADD3 UR16, UR8, 0x10100, URZ ;  /* 0x0001010008107890 */ /* 0x000fe2000fffe03f */
[----:B------:R-:W-:-:S04]  /*ad50*/  LOP3.LUT R5, R5, R14, RZ, 0x3c, !PT ;  /* 0x0000000e05057212 */ /* 0x000fc800078e3cff */
[----:B------:R-:W-:Y:S02]  /*ad60*/  UMOV UR8, UR5 ;  /* 0x0000000500087c82 */ /* 0x000fe40008000000 */
[----:B------:R0:W-:Y:S02]  /*ad70*/  UTMALDG.3D.MULTICAST [UR8], [UR6], UR20, desc[UR14] ;  /* 0x00000e08060073b4 */ /* 0x0001e40008011814 */
[----:B0-----:R-:W-:Y:S01]  /*ad80*/  UMOV UR8, UR16 ;  /* 0x0000001000087c82 */ /* 0x001fe20008000000 */
[----:B------:R-:W-:Y:S02]  /*ad90*/  UMOV UR11, UR19 ;  /* 0x00000013000b7c82 */ /* 0x000fe40008000000 */
[----:B------:R0:W-:Y:S02]  /*ada0*/  UTMALDG.3D [UR8], [UR26], desc[UR14] ;  /* 0x00000e081a0075b4 */ /* 0x0001e40008011000 */
[----:B0-----:R-:W-:Y:S05]  /*adb0*/  @P1 BRA `(.L_x_300) ;  /* 0xfffffffc003c1947 */ /* 0x001fea000383ffff */
.L_x_297:
[----:B------:R-:W-:Y:S05]  /*adc0*/  BSYNC B1 ;  /* 0x0000000000017941 */ /* 0x000fea0003800000 */
.L_x_296:
[----:B------:R-:W-:Y:S01]  /*add0*/  LOP3.LUT P1, RZ, R9, 0xff, RZ, 0xc0, !PT ;  /* 0x000000ff09ff7812 */ /* 0x000fe2000782c0ff */
[----:B------:R-:W-:Y:S01]  /*ade0*/  IMAD.IADD R3, R8, 0x1, R3 ;  /* 0x0000000108037824 */ /* 0x000fe200078e0203 */
[----:B------:R-:W-:Y:S01]  /*adf0*/  IADD3 R16, P2, R16, UR22, RZ ;  /* 0x0000001610107c10 */ /* 0x000fe2000ff5e0ff */
[----:B------:R-:W-:Y:S01]  /*ae00*/  ULDC.64 UR6, c[0x0][0x650] ;  /* 0x0001940000067ab9 */ /* 0x000fe20000000a00 */
[----:B------:R-:W-:Y:S01]  /*ae10*/  BSSY B1, `(.L_x_301) ;  /* 0x000006c000017945 */ /* 0x000fe20003800000 */
[----:B------:R-:W-:Y:S01]  /*ae20*/  IMAD.MOV.U32 R13, RZ, RZ, -0x1 ;  /* 0xffffffffff0d7424 */ /* 0x000fe200078e00ff */
[----:B------:R-:W-:Y:S01]  /*ae30*/  ISETP.GT.U32.AND P0, PT, R3, 0x3, PT ;  /* 0x000000030300780c */ /* 0x000fe20003f04070 */
[----:B------:R-:W-:Y:S01]  /*ae40*/  IMAD.MOV.U32 R7, RZ, RZ, -0x1 ;  /* 0xffffffffff077424 */ /* 0x000fe200078e00ff */
[----:B------:R-:W-:Y:S01]  /*ae50*/  SHF.R.U32.HI R4, RZ, 0x2, R3 ;  /* 0x00000002ff047819 */ /* 0x000fe20000011603 */
[----:B------:R-:W-:Y:S01]  /*ae60*/  IMAD.MOV.U32 R6, RZ, RZ, -0x1 ;  /* 0xffffffffff067424 */ /* 0x000fe200078e00ff */
[----:B------:R-:W-:-:S02]  /*ae70*/  ISETP.LT.U32.AND P0, PT, R8, 0x4, P0 ;  /* 0x000000040800780c */ /* 0x000fc40000701070 */
[----:B------:R-:W-:Y:S01]  /*ae80*/  IADD3.X R17, R17, UR13, RZ, P2, !PT ;  /* 0x0000000d11117c10 */ /* 0x000fe200097fe4ff */
[----:B------:R-:W0:Y:S01]  /*ae90*/  @P1 S2R R10, SR_CgaCtaId ;  /* 0x00000000000a1919 */ /* 0x000e220000008800 */
[----:B------:R-:W-:Y:S02]  /*aea0*/  @P1 MOV R5, 0x400 ;  /* 0x0000040000051802 */ /* 0x000fe40000000f00 */
[----:B------:R-:W-:Y:S02]  /*aeb0*/  ISETP.GE.U32.AND P2, PT, R16, UR6, PT ;  /* 0x0000000610007c0c */ /* 0x000fe4000bf46070 */
[----:B------:R-:W-:Y:S02]  /*aec0*/  LOP3.LUT R4, R4, 0x1, RZ, 0xc0, !PT ;  /* 0x0000000104047812 */ /* 0x000fe400078ec0ff */
[----:B------:R-:W-:Y:S02]  /*aed0*/  LOP3.LUT R3, R3, 0x3, RZ, 0xc0, !PT ;  /* 0x0000000303037812 */ /* 0x000fe400078ec0ff */
[----:B------:R-:W-:-:S02]  /*aee0*/  PRMT R9, RZ, 0x7610, R9 ;  /* 0x00007610ff097816 */ /* 0x000fc40000000009 */
[----:B0-----:R-:W-:-:S04]  /*aef0*/  @P1 LEA R5, R10, R5, 0x18 ;  /* 0x000000050a051211 */ /* 0x001fc800078ec0ff */
[----:B------:R0:W-:Y:S01]  /*af00*/  @P1 SYNCS.ARRIVE.TRANS64.A1T0 RZ, [R5+URZ+0x58], RZ ;  /* 0x000058ff05ff19a7 */ /* 0x0001e2000810003f */
[----:B------:R-:W-:-:S04]  /*af10*/  ISETP.NE.U32.AND P1, PT, R4, 0x1, PT ;  /* 0x000000010400780c */ /* 0x000fc80003f25070 */
[----:B------:R-:W-:Y:S02]  /*af20*/  ISETP.GT.U32.AND P1, PT, R8, 0x3, !P1 ;  /* 0x000000030800780c */ /* 0x000fe40004f24070 */
[----:B0-----:R-:W-:Y:S02]  /*af30*/  SEL R5, RZ, 0x1, !P0 ;  /* 0x00000001ff057807 */ /* 0x001fe40004000000 */
[----:B------:R-:W-:Y:S02]  /*af40*/  ISETP.GE.U32.AND.EX P0, PT, R17, UR7, PT, P2 ;  /* 0x0000000711007c0c */ /* 0x000fe4000bf06120 */
[----:B------:R-:W-:-:S04]  /*af50*/  SEL R4, RZ, 0x1, !P1 ;  /* 0x00000001ff047807 */ /* 0x000fc80004800000 */
[----:B------:R-:W-:Y:S02]  /*af60*/  LOP3.LUT R0, R4, R0, R5, 0x96, !PT ;  /* 0x0000000004007212 */ /* 0x000fe400078e9605 */
[----:B------:R-:W-:-:S05]  /*af70*/  PRMT R4, RZ, 0x7610, R4 ;  /* 0x00007610ff047816 */ /* 0x000fca0000000004 */
[----:B------:R-:W-:Y:S05]  /*af80*/  @P0 BRA `(.L_x_302) ;  /* 0x0000000400500947 */ /* 0x000fea0003800000 */
[----:B------:R-:W0:Y:S01]  /*af90*/  S2R R15, SR_CTAID.X ;  /* 0x00000000000f7919 */ /* 0x000e220000002500 */
[----:B------:R-:W-:Y:S01]  /*afa0*/  ULDC.64 UR6, c[0x0][0x628] ;  /* 0x00018a0000067ab9 */ /* 0x000fe20000000a00 */
[----:B------:R-:W1:Y:S01]  /*afb0*/  LDC R20, c[0x0][0x144] ;  /* 0x00005100ff147b82 */ /* 0x000e620000000800 */
[----:B------:R-:W-:Y:S01]  /*afc0*/  ISETP.NE.U32.AND P0, PT, RZ, UR6, PT ;  /* 0x00000006ff007c0c */ /* 0x000fe2000bf05070 */
[----:B------:R-:W2:Y:S01]  /*afd0*/  S2R R13, SR_CTAID.Y ;  /* 0x00000000000d7919 */ /* 0x000ea20000002600 */
[----:B------:R-:W-:Y:S01]  /*afe0*/  ULDC UR8, c[0x0][0x630] ;  /* 0x00018c0000087ab9 */ /* 0x000fe20000000800 */
[----:B------:R-:W-:Y:S01]  /*aff0*/  ULDC UR9, c[0x0][0x150] ;  /* 0x0000540000097ab9 */ /* 0x000fe20000000800 */
[----:B------:R-:W-:Y:S01]  /*b000*/  ISETP.NE.AND.EX P0, PT, RZ, UR7, PT, P0 ;  /* 0x00000007ff007c0c */ /* 0x000fe2000bf05300 */
[----:B------:R-:W-:Y:S02]  /*b010*/  IMAD.MOV.U32 R4, RZ, RZ, R16 ;  /* 0x000000ffff047224 */ /* 0x000fe400078e0010 */
[----:B------:R-:W-:Y:S01]  /*b020*/  IMAD.MOV.U32 R5, RZ, RZ, R17 ;  /* 0x000000ffff057224 */ /* 0x000fe200078e0011 */
[----:B0-----:R-:W-:-:S09]  /*b030*/  I2FP.F32.U32 R22, R15 ;  /* 0x0000000f00167245 */ /* 0x001fd20000201000 */
[----:B------:R-:W-:Y:S05]  /*b040*/  @!P0 BRA `(.L_x_303) ;  /* 0x0000000000288947 */ /* 0x000fea0003800000 */
[----:B------:R-:W-:Y:S02]  /*b050*/  ULDC UR5, c[0x0][0x634] ;  /* 0x00018d0000057ab9 */ /* 0x000fe40000000800 */
[----:B------:R-:W-:-:S05]  /*b060*/  IADD3 R5, P0, R16, UR5, RZ ;  /* 0x0000000510057c10 */ /* 0x000fca000ff1e0ff */
[----:B------:R-:W-:-:S04]  /*b070*/  IMAD.X R21, RZ, RZ, R17, P0 ;  /* 0x000000ffff157224 */ /* 0x000fc800000e0611 */
[----:B------:R-:W-:-:S04]  /*b080*/  IMAD.WIDE.U32 R6, R21, UR6, RZ ;  /* 0x0000000615067c25 */ /* 0x000fc8000f8e00ff */
[----:B------:R-:W-:-:S04]  /*b090*/  IMAD.WIDE.U32 R6, P0, R5, UR7, R6 ;  /* 0x0000000705067c25 */ /* 0x000fc8000f800006 */
[----:B------:R-:W-:-:S04]  /*b0a0*/  IMAD.WIDE.U32 R4, R5, UR6, RZ ;  /* 0x0000000605047c25 */ /* 0x000fc8000f8e00ff */
[----:B------:R-:W-:Y:S01]  /*b0b0*/  IMAD.MOV.U32 R4, RZ, RZ, R7 ;  /* 0x000000ffff047224 */ /* 0x000fe200078e0007 */
[----:B------:R-:W-:Y:S01]  /*b0c0*/  IADD3 RZ, P1, R5, R6, RZ ;  /* 0x0000000605ff7210 */ /* 0x000fe20007f3e0ff */
[----:B------:R-:W-:-:S04]  /*b0d0*/  IMAD.X R5, RZ, RZ, RZ, P0 ;  /* 0x000000ffff057224 */ /* 0x000fc800000e06ff */
[----:B------:R-:W-:-:S08]  /*b0e0*/  IMAD.WIDE.U32.X R4, R21, UR7, R4, P1 ;  /* 0x0000000715047c25 */ /* 0x000fd000088e0404 */
.L_x_303:
[----:B------:R-:W-:Y:S01]  /*b0f0*/  FMUL R22, R22, UR9 ;  /* 0x0000000916167c20 */ /* 0x000fe20008400000 */
[--C-:B------:R-:W-:Y:S01]  /*b100*/  SHF.R.U64 R14, R4, UR8, R5.reuse ;  /* 0x00000008040e7c19 */ /* 0x100fe20008001205 */
[----:B------:R-:W-:Y:S01]  /*b110*/  ULDC.64 UR6, c[0x0][0x620] ;  /* 0x0001880000067ab9 */ /* 0x000fe20000000a00 */
[----:B------:R-:W-:Y:S01]  /*b120*/  SHF.R.U32.HI R4, RZ, UR8, R5 ;  /* 0x00000008ff047c19 */ /* 0x000fe20008011605 */
[----:B------:R-:W-:Y:S01]  /*b130*/  ULDC.64 UR8, c[0x0][0x640] ;  /* 0x0001900000087ab9 */ /* 0x000fe20000000a00 */
[----:B------:R-:W-:Y:S01]  /*b140*/  IADD3 R5, P0, RZ, -R14, RZ ;  /* 0x8000000eff057210 */ /* 0x000fe20007f1e0ff */
[----:B------:R-:W0:Y:S01]  /*b150*/  F2I.U32.TRUNC.NTZ R22, R22 ;  /* 0x0000001600167305 */ /* 0x000e22000020f000 */
[----:B------:R-:W-:-:S03]  /*b160*/  ULDC UR5, c[0x0][0x618] ;  /* 0x0001860000057ab9 */ /* 0x000fc60000000800 */
[----:B------:R-:W-:Y:S01]  /*b170*/  IMAD.X R4, RZ, RZ, ~R4, P0 ;  /* 0x000000ffff047224 */ /* 0x000fe200000e0e04 */
[----:B------:R-:W-:-:S03]  /*b180*/  ISETP.NE.U32.AND P0, PT, RZ, UR8, PT ;  /* 0x00000008ff007c0c */ /* 0x000fc6000bf05070 */
[----:B------:R-:W-:Y:S01]  /*b190*/  IMAD R4, R4, UR6, RZ ;  /* 0x0000000604047c24 */ /* 0x000fe2000f8e02ff */
[----:B------:R-:W-:-:S03]  /*b1a0*/  ISETP.NE.AND.EX P0, PT, RZ, UR9, PT, P0 ;  /* 0x00000009ff007c0c */ /* 0x000fc6000bf05300 */
[C---:B------:R-:W-:Y:S02]  /*b1b0*/  IMAD R7, R5.reuse, UR7, R4 ;  /* 0x0000000705077c24 */ /* 0x040fe4000f8e0204 */
[----:B------:R-:W-:Y:S01]  /*b1c0*/  IMAD.WIDE.U32 R4, R5, UR6, R16 ;  /* 0x0000000605047c25 */ /* 0x000fe2000f8e0010 */
[----:B------:R-:W-:-:S03]  /*b1d0*/  ULDC UR6, c[0x0][0x154] ;  /* 0x0000550000067ab9 */ /* 0x000fc60000000800 */
[----:B0-----:R-:W-:Y:S02]  /*b1e0*/  IMAD.MOV R6, RZ, RZ, -R22 ;  /* 0x000000ffff067224 */ /* 0x001fe400078e0a16 */
[----:B------:R-:W-:Y:S02]  /*b1f0*/  IMAD.IADD R5, R5, 0x1, R7 ;  /* 0x0000000105057824 */ /* 0x000fe400078e0207 */
[----:B-1----:R-:W-:Y:S01]  /*b200*/  IMAD R15, R20, R6, R15 ;  /* 0x00000006140f7224 */ /* 0x002fe200078e020f */
[----:B--2---:R-:W-:Y:S01]  /*b210*/  I2FP.F32.U32 R6, R13 ;  /* 0x0000000d00067245 */ /* 0x004fe20000201000 */
[----:B------:R-:W0:Y:S01]  /*b220*/  LDC R20, c[0x0][0x148] ;  /* 0x00005200ff147b82 */ /* 0x000e220000000800 */
[--C-:B------:R-:W-:Y:S02]  /*b230*/  SHF.R.U64 R21, R4, UR5, R5.reuse ;  /* 0x0000000504157c19 */ /* 0x100fe40008001205 */
[----:B------:R-:W-:Y:S01]  /*b240*/  SHF.R.U32.HI R4, RZ, UR5, R5 ;  /* 0x00000005ff047c19 */ /* 0x000fe20008011605 */
[----:B------:R-:W-:Y:S01]  /*b250*/  FMUL R6, R6, UR6 ;  /* 0x0000000606067c20 */ /* 0x000fe20008400000 */
[----:B------:R-:W-:-:S02]  /*b260*/  ULDC UR5, c[0x0][0x608] ;  /* 0x0001820000057ab9 */ /* 0x000fc40000000800 */
[--C-:B------:R-:W-:Y:S01]  /*b270*/  SHF.R.U64 R23, R21, UR5, R4.reuse ;  /* 0x0000000515177c19 */ /* 0x100fe20008001204 */
[----:B------:R1:W2:Y:S01]  /*b280*/  F2I.U32.TRUNC.NTZ R24, R6 ;  /* 0x0000000600187305 */ /* 0x0002a2000020f000 */
[----:B------:R-:W-:Y:S01]  /*b290*/  SHF.R.U32.HI R4, RZ, UR5, R4 ;  /* 0x00000005ff047c19 */ /* 0x000fe20008011604 */
[----:B------:R-:W-:-:S03]  /*b2a0*/  ULDC UR5, c[0x0][0x658] ;  /* 0x0001960000057ab9 */ /* 0x000fc60000000800 */
[--C-:B------:R-:W-:Y:S02]  /*b2b0*/  SHF.R.U64 R22, R23, UR5, R4.reuse ;  /* 0x0000000517167c19 */ /* 0x100fe40008001204 */
[----:B------:R-:W-:-:S03]  /*b2c0*/  SHF.R.U32.HI R25, RZ, UR5, R4 ;  /* 0x00000005ff197c19 */ /* 0x000fc60008011604 */
[----:B------:R-:W-:Y:S02]  /*b2d0*/  IMAD.MOV.U32 R4, RZ, RZ, R22 ;  /* 0x000000ffff047224 */ /* 0x000fe400078e0016 */
[----:B------:R-:W-:Y:S01]  /*b2e0*/  IMAD.MOV.U32 R5, RZ, RZ, R25 ;  /* 0x000000ffff057224 */ /* 0x000fe200078e0019 */
[----:B-1----:R-:W-:Y:S06]  /*b2f0*/  @!P0 BRA `(.L_x_304) ;  /* 0x0000000000288947 */ /* 0x002fec0003800000 */
        /* <DEDUP_REMOVED lines=10> */
.L_x_304:
[----:B------:R-:W-:Y:S01]  /*b3a0*/  ISETP.NE.AND P0, PT, R2, 0x1, PT ;  /* 0x000000010200780c */ /* 0x000fe20003f05270 */
[----:B------:R-:W-:Y:S01]  /*b3b0*/  ULDC UR5, c[0x0][0x648] ;  /* 0x0001920000057ab9 */ /* 0x000fe20000000800 */
[----:B------:R-:W-:Y:S01]  /*b3c0*/  LOP3.LUT R23, R23, UR17, RZ, 0xc0, !PT ;  /* 0x0000001117177c12 */ /* 0x000fe2000f8ec0ff */
[----:B--2---:R-:W-:Y:S01]  /*b3d0*/  IMAD.MOV R24, RZ, RZ, -R24 ;  /* 0x000000ffff187224 */ /* 0x004fe200078e0a18 */
[----:B------:R-:W-:Y:S01]  /*b3e0*/  SHF.R.U64 R4, R4, UR5, R5 ;  /* 0x0000000504047c19 */ /* 0x000fe20008001205 */
[----:B------:R-:W-:Y:S01]  /*b3f0*/  ULDC UR5, c[0x0][0x638] ;  /* 0x00018e0000057ab9 */ /* 0x000fe20000000800 */
[----:B------:R-:W-:Y:S01]  /*b400*/  LOP3.LUT R21, R21, UR4, RZ, 0xc0, !PT ;  /* 0x0000000415157c12 */ /* 0x000fe2000f8ec0ff */
[----:B------:R-:W-:Y:S01]  /*b410*/  ULDC UR6, c[0x0][0x610] ;  /* 0x0001840000067ab9 */ /* 0x000fe20000000800 */
[----:B------:R-:W-:Y:S02]  /*b420*/  IMAD.MOV.U32 R6, RZ, RZ, R14 ;  /* 0x000000ffff067224 */ /* 0x000fe400078e000e */
[----:B------:R-:W-:-:S02]  /*b430*/  IMAD.MOV R5, RZ, RZ, -R4 ;  /* 0x000000ffff057224 */ /* 0x000fc400078e0a04 */
[----:B------:R-:W-:Y:S02]  /*b440*/  IMAD R4, R4, UR18, R23 ;  /* 0x0000001204047c24 */ /* 0x000fe4000f8e0217 */
[----:B0-----:R-:W-:Y:S02]  /*b450*/  @P0 IMAD R15, R20, R24, R13 ;  /* 0x00000018140f0224 */ /* 0x001fe400078e020d */
[----:B------:R-:W-:Y:S01]  /*b460*/  IMAD R22, R5, UR5, R22 ;  /* 0x0000000505167c24 */ /* 0x000fe2000f8e0216 */
[----:B------:R-:W-:Y:S01]  /*b470*/  ULDC UR5, c[0x0][0x600] ;  /* 0x0001800000057ab9 */ /* 0x000fe20000000800 */
[----:B------:R-:W-:Y:S02]  /*b480*/  IMAD R15, R4, UR6, R15 ;  /* 0x00000006040f7c24 */ /* 0x000fe4000f8e020f */
[----:B------:R-:W-:Y:S02]  /*b490*/  IMAD R22, R22, UR5, R21 ;  /* 0x0000000516167c24 */ /* 0x000fe4000f8e0215 */
[----:B------:R-:W-:-:S03]  /*b4a0*/  IMAD.MOV.U32 R4, RZ, RZ, 0x1 ;  /* 0x00000001ff047424 */ /* 0x000fc600078e00ff */
[----:B------:R-:W-:Y:S02]  /*b4b0*/  SEL R7, R22, R15, !P0 ;  /* 0x0000000f16077207 */ /* 0x000fe40004000000 */
[----:B------:R-:W-:-:S07]  /*b4c0*/  SEL R13, R15, R22, !P0 ;  /* 0x000000160f0d7207 */ /* 0x000fce0004000000 */
.L_x_302:
[----:B------:R-:W-:Y:S05]  /*b4d0*/  BSYNC B1 ;  /* 0x0000000000017941 */ /* 0x000fea0003800000 */
.L_x_301:
[----:B------:R-:W-:-:S13]  /*b4e0*/  LOP3.LUT P0, RZ, R4, 0xff, RZ, 0xc0, !PT ;  /* 0x000000ff04ff7812 */ /* 0x000fda000780c0ff */
[----:B------:R-:W-:Y:S05]  /*b4f0*/  @P0 BRA `(.L_x_305) ;  /* 0xfffffff400340947 */ /* 0x000fea000383ffff */
[----:B------:R-:W-:Y:S05]  /*b500*/  BSYNC B0 ;  /* 0x0000000000007941 */ /* 0x000fea0003800000 */
.L_x_294:
[----:B------:R-:W-:-:S03]  /*b510*/  UMOV UR5, 0xffffffff ;  /* 0xffffffff00057882 */ /* 0x000fc60000000000 */
[----:B------:R-:W-:Y:S05]  /*b520*/  BRA.DIV UR5, `(.L_x_306) ;  /* 0x0000000605147947 */ /* 0x000fea000b800000 */
[----:B------:R-:W-:-:S13]  /*b530*/  ELECT P6, URZ, PT ;  /* 0x00000000003f782f */ /* 0x000fda00038c0000 */
.L_x_320:
[----:B------:R-:W-:Y:S04]  /*b540*/  BSSY B0, `(.L_x_307) ;  /* 0x000002b000007945 */ /* 0x000fe80003800000 */
[----:B------:R-:W-:Y:S05]  /*b550*/  @!P6 BRA `(.L_x_308) ;  /* 0x0000000000a4e947 */ /* 0x000fea0003800000 */
[----:B------:R-:W-:-:S04]  /*b560*/  LOP3.LUT R19, R19, 0x2, RZ, 0xfc, !PT ;  /* 0x0000000213137812 */ /* 0x000fc800078efcff */
[----:B------:R-:W-:-:S13]  /*b570*/  ISETP.NE.AND P0, PT, R19, 0x3, PT ;  /* 0x000000031300780c */ /* 0x000fda0003f05270 */
[----:B------:R-:W-:Y:S05]  /*b580*/  @!P0 BRA `(.L_x_309) ;  /* 0x0000000000048947 */ /* 0x000fea0003800000 */
[----:B------:R-:W-:Y:S01]  /*b590*/  BPT.TRAP 0x1 ;  /* 0x000000040000795c */ /* 0x000fe20000300000 */
.L_x_309:
[----:B------:R-:W0:Y:S01]  /*b5a0*/  S2R R5, SR_CgaCtaId ;  /* 0x0000000000057919 */ /* 0x000e220000008800 */
[----:B------:R-:W-:Y:S02]  /*b5b0*/  MOV R2, 0x400 ;  /* 0x0000040000027802 */ /* 0x000fe40000000f00 */
[----:B------:R-:W-:Y:S02]  /*b5c0*/  SHF.L.U32 R4, R0, 0x1f, RZ ;  /* 0x0000001f00047819 */ /* 0x000fe400000006ff */
[----:B0-----:R-:W-:-:S05]  /*b5d0*/  LEA R2, R5, R2, 0x18 ;  /* 0x0000000205027211 */ /* 0x001fca00078ec0ff */
[----:B------:R-:W-:-:S04]  /*b5e0*/  VIADD R2, R2, 0x20 ;  /* 0x0000002002027836 */ /* 0x000fc80000000000 */
[C---:B------:R-:W-:Y:S02]  /*b5f0*/  IMAD R7, R3.reuse, 0x8, R2 ;  /* 0x0000000803077824 */ /* 0x040fe400078e0202 */
[----:B------:R-:W-:Y:S02]  /*b600*/  VIADD R3, R3, 0x1 ;  /* 0x0000000103037836 */ /* 0x000fe40000000000 */
[----:B------:R-:W0:Y:S03]  /*b610*/  SYNCS.PHASECHK.TRANS64.TRYWAIT P0, [R7+URZ], R4 ;  /* 0x00000004070075a7 */ /* 0x000e26000800017f */
[----:B------:R-:W-:-:S04]  /*b620*/  ISETP.NE.AND P1, PT, R3, 0x4, PT ;  /* 0x000000040300780c */ /* 0x000fc80003f25270 */
[----:B------:R-:W-:Y:S02]  /*b630*/  SEL R5, RZ, 0x1, P1 ;  /* 0x00000001ff057807 */ /* 0x000fe40000800000 */
[----:B------:R-:W-:Y:S02]  /*b640*/  SEL R3, R3, RZ, P1 ;  /* 0x000000ff03037207 */ /* 0x000fe40000800000 */
[----:B------:R-:W-:-:S03]  /*b650*/  LOP3.LUT R6, R0, R5, RZ, 0x3c, !PT ;  /* 0x0000000500067212 */ /* 0x000fc600078e3cff */
[----:B------:R-:W-:Y:S01]  /*b660*/  IMAD R8, R3, 0x8, R2 ;  /* 0x0000000803087824 */ /* 0x000fe200078e0202 */
[----:B------:R-:W-:Y:S01]  /*b670*/  SHF.L.U32 R5, R6, 0x1f, RZ ;  /* 0x0000001f06057819 */ /* 0x000fe200000006ff */
[----:B0-----:R-:W-:Y:S06]  /*b680*/  @!P0 BRA `(.L_x_310) ;  /* 0x0000000000dc8947 */ /* 0x001fec0003800000 */
.L_x_321:
[----:B------:R-:W1:Y:S01]  /*b690*/  SYNCS.PHASECHK.TRANS64.TRYWAIT P0, [R8+URZ], R5 ;  /* 0x00000005080075a7 */ /* 0x000e62000800017f */
[----:B------:R-:W-:-:S05]  /*b6a0*/  VIADD R0, R3, 0x1 ;  /* 0x0000000103007836 */ /* 0x000fca0000000000 */
[----:B------:R-:W-:-:S04]  /*b6b0*/  ISETP.NE.AND P1, PT, R0, 0x4, PT ;  /* 0x000000040000780c */ /* 0x000fc80003f25270 */
[----:B------:R-:W-:Y:S02]  /*b6c0*/  SEL R3, RZ, 0x1, P1 ;  /* 0x00000001ff037807 */ /* 0x000fe40000800000 */
[----:B0-----:R-:W-:Y:S02]  /*b6d0*/  SEL R7, R0, RZ, P1 ;  /* 0x000000ff00077207 */ /* 0x001fe40000800000 */
[----:B------:R-:W-:-:S03]  /*b6e0*/  LOP3.LUT R9, R6, R3, RZ, 0x3c, !PT ;  /* 0x0000000306097212 */ /* 0x000fc600078e3cff */
[----:B------:R-:W-:Y:S01]  /*b6f0*/  IMAD R11, R7, 0x8, R2 ;  /* 0x00000008070b7824 */ /* 0x000fe200078e0202 */
[----:B------:R-:W-:Y:S01]  /*b700*/  SHF.L.U32 R6, R9, 0x1f, RZ ;  /* 0x0000001f09067819 */ /* 0x000fe200000006ff */
[----:B-1----:R-:W-:Y:S06]  /*b710*/  @!P0 BRA `(.L_x_311) ;  /* 0x0000000000cc8947 */ /* 0x002fec0003800000 */
.L_x_322:
[----:B------:R-:W1:Y:S01]  /*b720*/  SYNCS.PHASECHK.TRANS64.TRYWAIT P0, [R11+URZ], R6 ;  /* 0x000000060b0075a7 */ /* 0x000e62000800017f */
[----:B------:R-:W-:-:S05]  /*b730*/  VIADD R0, R7, 0x1 ;  /* 0x0000000107007836 */ /* 0x000fca0000000000 */
[----:B------:R-:W-:-:S04]  /*b740*/  ISETP.NE.AND P1, PT, R0, 0x4, PT ;  /* 0x000000040000780c */ /* 0x000fc80003f25270 */
[----:B------:R-:W-:Y:S02]  /*b750*/  SEL R4, RZ, 0x1, P1 ;  /* 0x00000001ff047807 */ /* 0x000fe40000800000 */
[----:B------:R-:W-:Y:S02]  /*b760*/  SEL R3, R0, RZ, P1 ;  /* 0x000000ff00037207 */ /* 0x000fe40000800000 */
[----:B------:R-:W-:Y:S01]  /*b770*/  LOP3.LUT R0, R9, R4, RZ, 0x3c, !PT ;  /* 0x0000000409007212 */ /* 0x000fe200078e3cff */
[----:B-1----:R-:W-:Y:S06]  /*b780*/  @!P0 BRA `(.L_x_312) ;  /* 0x0000000000c48947 */ /* 0x002fec0003800000 */
.L_x_323:
[----:B------:R-:W-:Y:S01]  /*b790*/  IMAD R3, R3, 0x8, R2 ;  /* 0x0000000803037824 */ /* 0x000fe200078e0202 */
[----:B------:R-:W-:-:S07]  /*b7a0*/  SHF.L.U32 R0, R0, 0x1f, RZ ;  /* 0x0000001f00007819 */ /* 0x000fce00000006ff */
.L_x_313:
[----:B--2---:R2:W3:Y:S02]  /*b7b0*/  SYNCS.PHASECHK.TRANS64.TRYWAIT P0, [R3+URZ], R0 ;  /* 0x00000000030075a7 */ /* 0x0044e4000800017f */
[----:B---3--:R-:W-:Y:S05]  /*b7c0*/  @!P0 NANOSLEEP.SYNCS 0x989680 ;  /* 0x009896800000895d */ /* 0x008fea0003900000 */
[----:B------:R-:W3:Y:S02]  /*b7d0*/  @!P0 SYNCS.PHASECHK.TRANS64 P0, [R3+URZ], R0 ;  /* 0x00000000030085a7 */ /* 0x000ee4000800007f */
[----:B---3--:R-:W-:Y:S05]  /*b7e0*/  @!P0 BRA `(.L_x_313) ;  /* 0xfffffffc00f08947 */ /* 0x008fea000383ffff */
.L_x_308:
[----:B------:R-:W-:Y:S05]  /*b7f0*/  BSYNC B0 ;  /* 0x0000000000007941 */ /* 0x000fea0003800000 */
.L_x_307:
[----:B------:R-:W-:Y:S05]  /*b800*/  EXIT ;  /* 0x000000000000794d */ /* 0x000fea0003800000 */
.L_x_21:
[----:B---3--:R3:W4:Y:S02]  /*b810*/  SYNCS.PHASECHK.TRANS64.TRYWAIT P1, [R3+URZ], R0 ;  /* 0x00000000030075a7 */ /* 0x008724000802017f */
[----:B----4-:R-:W-:Y:S05]  /*b820*/  @!P1 NANOSLEEP.SYNCS 0x989680 ;  /* 0x009896800000995d */ /* 0x010fea0003900000 */
[----:B------:R-:W4:Y:S02]  /*b830*/  @!P1 SYNCS.PHASECHK.TRANS64 P1, [R3+URZ], R0 ;  /* 0x00000000030095a7 */ /* 0x000f24000802007f */
[----:B----4-:R-:W-:Y:S05]  /*b840*/  @!P1 BRA `(.L_x_21) ;  /* 0xfffffffc00f09947 */ /* 0x010fea000383ffff */
[----:B------:R-:W-:Y:S05]  /*b850*/  BRA `(.L_x_20) ;  /* 0xffffff5c00147947 */ /* 0x000fea000383ffff */
.L_x_26:
[----:B-1----:R1:W2:Y:S02]  /*b860*/  SYNCS.PHASECHK.TRANS64.TRYWAIT P1, [R5+URZ], R4 ;  /* 0x00000004050075a7 */ /* 0x0022a4000802017f */
[----:B--2---:R-:W-:Y:S05]  /*b870*/  @!P1 NANOSLEEP.SYNCS 0x989680 ;  /* 0x009896800000995d */ /* 0x004fea0003900000 */
[----:B------:R-:W2:Y:S02]  /*b880*/  @!P1 SYNCS.PHASECHK.TRANS64 P1, [R5+URZ], R4 ;  /* 0x00000004050095a7 */ /* 0x000ea4000802007f */
[----:B--2---:R-:W-:Y:S05]  /*b890*/  @!P1 BRA `(.L_x_26) ;  /* 0xfffffffc00f09947 */ /* 0x004fea000383ffff */
[----:B------:R-:W-:Y:S05]  /*b8a0*/  BRA `(.L_x_25) ;  /* 0xffffff6000107947 */ /* 0x000fea000383ffff */
.L_x_295:
[----:B------:R-:W-:Y:S01]  /*b8b0*/  BSSY B1, `(.L_x_314) ;  /* 0x0000006000017945 */ /* 0x000fe20003800000 */
[----:B------:R-:W-:-:S07]  /*b8c0*/  IMAD.MOV.U32 R15, RZ, RZ, -0x1 ;  /* 0xffffffffff0f7424 */ /* 0x000fce00078e00ff */
[----:B------:R-:W-:Y:S05]  /*b8d0*/  WARPSYNC.COLLECTIVE R15, `(.L_x_315) ;  /* 0x000000000f0c7348 */ /* 0x000fea0003c00000 */
[----:B------:R-:W-:Y:S02]  /*b8e0*/  ELECT P6, UR62, PT ;  /* 0x00000000003e782f */ /* 0x000fe400038c0000 */
[----:B------:R-:W-:Y:S01]  /*b8f0*/  MOV R14, UR62 ;  /* 0x0000003e000e7c02 */ /* 0x000fe20008000f00 */
[----:B------:R-:W-:Y:S10]  /*b900*/  ENDCOLLECTIVE ;  /* 0x000000000000791b */ /* 0x000ff40003800000 */
.L_x_315:
[----:B------:R-:W-:Y:S05]  /*b910*/  BSYNC B1 ;  /* 0x0000000000017941 */ /* 0x000fea0003800000 */
.L_x_314:
[----:B------:R-:W-:Y:S05]  /*b920*/  BRA `(.L_x_316) ;  /* 0xfffffff000347947 */ /* 0x000fea000383ffff */
.L_x_298:
[----:B0-----:R0:W1:Y:S02]  /*b930*/  SYNCS.PHASECHK.TRANS64.TRYWAIT P0, [R22+URZ+0x20], R13 ;  /* 0x0000200d160075a7 */ /* 0x001064000800017f */
[----:B-1----:R-:W-:Y:S05]  /*b940*/  @!P0 NANOSLEEP.SYNCS 0x989680 ;  /* 0x009896800000895d */ /* 0x002fea0003900000 */
[----:B------:R-:W1:Y:S02]  /*b950*/  @!P0 SYNCS.PHASECHK.TRANS64 P0, [R22+URZ+0x20], R13 ;  /* 0x0000200d160085a7 */ /* 0x000e64000800007f */
[----:B-1----:R-:W-:Y:S05]  /*b960*/  @!P0 BRA `(.L_x_298) ;  /* 0xfffffffc00f08947 */ /* 0x002fea000383ffff */
[----:B------:R-:W-:Y:S05]  /*b970*/  BRA `(.L_x_317) ;  /* 0xfffffff000747947 */ /* 0x000fea000383ffff */
.L_x_306:
[----:B------:R-:W-:Y:S01]  /*b980*/  BSSY B0, `(.L_x_318) ;  /* 0x0000006000007945 */ /* 0x000fe20003800000 */
[----:B------:R-:W-:-:S07]  /*b990*/  IMAD.MOV.U32 R15, RZ, RZ, -0x1 ;  /* 0xffffffffff0f7424 */ /* 0x000fce00078e00ff */
[----:B------:R-:W-:Y:S05]  /*b9a0*/  WARPSYNC.COLLECTIVE R15, `(.L_x_319) ;  /* 0x000000000f0c7348 */ /* 0x000fea0003c00000 */
[----:B------:R-:W-:Y:S02]  /*b9b0*/  ELECT P6, UR62, PT ;  /* 0x00000000003e782f */ /* 0x000fe400038c0000 */
[----:B------:R-:W-:Y:S01]  /*b9c0*/  MOV R14, UR62 ;  /* 0x0000003e000e7c02 */ /* 0x000fe20008000f00 */
[----:B------:R-:W-:Y:S10]  /*b9d0*/  ENDCOLLECTIVE ;  /* 0x000000000000791b */ /* 0x000ff40003800000 */
.L_x_319:
[----:B------:R-:W-:Y:S05]  /*b9e0*/  BSYNC B0 ;  /* 0x0000000000007941 */ /* 0x000fea0003800000 */
.L_x_318:
[----:B------:R-:W-:Y:S05]  /*b9f0*/  BRA `(.L_x_320) ;  /* 0xfffffff800d07947 */ /* 0x000fea000383ffff */
.L_x_310:
[----:B0-----:R0:W1:Y:S02]  /*ba00*/  SYNCS.PHASECHK.TRANS64.TRYWAIT P0, [R7+URZ], R4 ;  /* 0x00000004070075a7 */ /* 0x001064000800017f */
[----:B-1----:R-:W-:Y:S05]  /*ba10*/  @!P0 NANOSLEEP.SYNCS 0x989680 ;  /* 0x009896800000895d */ /* 0x002fea0003900000 */
[----:B------:R-:W1:Y:S02]  /*ba20*/  @!P0 SYNCS.PHASECHK.TRANS64 P0, [R7+URZ], R4 ;  /* 0x00000004070085a7 */ /* 0x000e64000800007f */
[----:B-1----:R-:W-:Y:S05]  /*ba30*/  @!P0 BRA `(.L_x_310) ;  /* 0xfffffffc00f08947 */ /* 0x002fea000383ffff */
[----:B------:R-:W-:Y:S05]  /*ba40*/  BRA `(.L_x_321) ;  /* 0xfffffffc00107947 */ /* 0x000fea000383ffff */
.L_x_311:
[----:B0-----:R0:W1:Y:S02]  /*ba50*/  SYNCS.PHASECHK.TRANS64.TRYWAIT P0, [R8+URZ], R5 ;  /* 0x00000005080075a7 */ /* 0x001064000800017f */
[----:B-1----:R-:W-:Y:S05]  /*ba60*/  @!P0 NANOSLEEP.SYNCS 0x989680 ;  /* 0x009896800000895d */ /* 0x002fea0003900000 */
[----:B------:R-:W1:Y:S02]  /*ba70*/  @!P0 SYNCS.PHASECHK.TRANS64 P0, [R8+URZ], R5 ;  /* 0x00000005080085a7 */ /* 0x000e64000800007f */
[----:B-1----:R-:W-:Y:S05]  /*ba80*/  @!P0 BRA `(.L_x_311) ;  /* 0xfffffffc00f08947 */ /* 0x002fea000383ffff */
[----:B------:R-:W-:Y:S05]  /*ba90*/  BRA `(.L_x_322) ;  /* 0xfffffffc00207947 */ /* 0x000fea000383ffff */
.L_x_312:
[----:B-1----:R1:W2:Y:S02]  /*baa0*/  SYNCS.PHASECHK.TRANS64.TRYWAIT P0, [R11+URZ], R6 ;  /* 0x000000060b0075a7 */ /* 0x0022a4000800017f */
[----:B--2---:R-:W-:Y:S05]  /*bab0*/  @!P0 NANOSLEEP.SYNCS 0x989680 ;  /* 0x009896800000895d */ /* 0x004fea0003900000 */
[----:B------:R-:W2:Y:S02]  /*bac0*/  @!P0 SYNCS.PHASECHK.TRANS64 P0, [R11+URZ], R6 ;  /* 0x000000060b0085a7 */ /* 0x000ea4000800007f */
[----:B--2---:R-:W-:Y:S05]  /*bad0*/  @!P0 BRA `(.L_x_312) ;  /* 0xfffffffc00f08947 */ /* 0x004fea000383ffff */
[----:B------:R-:W-:Y:S05]  /*bae0*/  BRA `(.L_x_323) ;  /* 0xfffffffc00287947 */ /* 0x000fea000383ffff */
.L_x_324:
[----:B------:R-:W-:-:S00]  /*baf0*/  BRA `(.L_x_324) ;  /* 0xfffffffc00fc7947 */ /* 0x000fc0000383ffff */
[----:B------:R-:W-:-:S00]  /*bb00*/  NOP ;  /* 0x0000000000007918 */ /* 0x000fc00000000000 */
[----:B------:R-:W-:-:S00]  /*bb10*/  NOP ;  /* 0x0000000000007918 */ /* 0x000fc00000000000 */
[----:B------:R-:W-:-:S00]  /*bb20*/  NOP ;  /* 0x0000000000007918 */ /* 0x000fc00000000000 */
[----:B------:R-:W-:-:S00]  /*bb30*/  NOP ;  /* 0x0000000000007918 */ /* 0x000fc00000000000 */
[----:B------:R-:W-:-:S00]  /*bb40*/  NOP ;  /* 0x0000000000007918 */ /* 0x000fc00000000000 */
[----:B------:R-:W-:-:S00]  /*bb50*/  NOP ;  /* 0x0000000000007918 */ /* 0x000fc00000000000 */
[----:B------:R-:W-:-:S00]  /*bb60*/  NOP ;  /* 0x0000000000007918 */ /* 0x000fc00000000000 */
[----:B------:R-:W-:-:S00]  /*bb70*/  NOP ;  /* 0x0000000000007918 */ /* 0x000fc00000000000 */
.L_x_325:


//--------------------- .nv.global.init           --------------------------
	.section	.nv.global.init,"aw",@progbits
.nv.global.init:
	.type		$str$22,@object
	.size		$str$22,($str$23 - $str$22)
$str$22:
        /*0000*/ 	.byte	0x6b, 0x5f, 0x74, 0x69, 0x6c, 0x65, 0x5f, 0x63, 0x6f, 0x75, 0x6e, 0x74, 0x20, 0x3e, 0x3d, 0x20
        /*0010*/ 	.byte	0x31, 0x00
	.type		$str$23,@object
	.size		$str$23,(__unnamed_1 - $str$23)
$str$23:
        /*0012*/ 	.byte	0x2f, 0x74, 0x6d, 0x70, 0x2f, 0x63, 0x75, 0x74, 0x6c, 0x61, 0x73, 0x73, 0x5f, 0x73, 0x77, 0x65
        /*0022*/ 	.byte	0x65, 0x70, 0x5f, 0x73, 0x72, 0x63, 0x2f, 0x69, 0x6e, 0x63, 0x6c, 0x75, 0x64, 0x65, 0x2f, 0x63
        /*0032*/ 	.byte	0x75, 0x74, 0x6c, 0x61, 0x73, 0x73, 0x2f, 0x67, 0x65, 0x6d, 0x6d, 0x2f, 0x63, 0x6f, 0x6c, 0x6c
        /*0042*/ 	.byte	0x65, 0x63, 0x74, 0x69, 0x76, 0x65, 0x2f, 0x73, 0x6d, 0x39, 0x30, 0x5f, 0x6d, 0x6d, 0x61, 0x5f
        /*0052*/ 	.byte	0x74, 0x6d, 0x61, 0x5f, 0x67, 0x6d, 0x6d, 0x61, 0x5f, 0x73, 0x73, 0x5f, 0x77, 0x61, 0x72, 0x70
        /*0062*/ 	.byte	0x73, 0x70, 0x65, 0x63, 0x69, 0x61, 0x6c, 0x69, 0x7a, 0x65, 0x64, 0x2e, 0x68, 0x70, 0x70, 0x00
	.type		__unnamed_1,@object
	.size		__unnamed_1,(.L_0 - __unnamed_1)
__unnamed_1:
        /*0072*/ 	.byte	0x76, 0x6f, 0x69, 0x64, 0x20, 0x63, 0x75, 0x74, 0x6c, 0x61, 0x73, 0x73, 0x3a, 0x3a, 0x67, 0x65
        /* <DEDUP_REMOVED lines=181> */
.L_0:


//--------------------- .nv.shared._ZN7cutlass13device_kernelINS_4gemm6kernel13GemmUniversalIN4cute5tupleIJiiiiEEENS1_10collective13CollectiveMmaINS1_34MainloopSm90TmaGmmaWarpSpecializedILi4ENS5_IJNS4_1CILi1EEENSA_ILi4EEESB_EEENS1_35KernelTmaWarpSpecializedCooperativeEEENS5_IJNSA_ILi128EEENSA_ILi256EEENSA_ILi64EEEEEENS_10bfloat16_tENS5_IJlSB_lEEESK_SL_NS4_8TiledMMAINS4_8MMA_AtomIJNS4_4SM904GMMA28MMA_64x256x16_F32BF16BF16_SSILNSP_5MajorE0ELSR_0ELNSP_7ScaleInE1ELSS_1EEEEEENS4_6LayoutINS5_IJNSA_ILi2EEESB_SB_EEENS5_IJSB_NSA_ILi0EEESY_EEEEENS5_IJNS4_10UnderscoreES11_S11_EEEEENS4_23SM90_TMA_LOAD_MULTICASTENS4_14ComposedLayoutINS4_7SwizzleILi3ELi4ELi3EEENS4_18smem_ptr_flag_bitsILi16EEENSV_INS5_IJNSA_ILi8EEESI_EEENS5_IJSI_SB_EEEEEEEvNS4_8identityENS4_13SM90_TMA_LOADES1E_vS1F_EENS_8epilogue10collective6detail29Sm90TmaWarpSpecializedAdapterINS1J_15DefaultEpilogueISK_SL_SL_NS1I_6thread17LinearCombinationISK_Li1EffLNS1N_9ScaleType4KindE0ELNS_15FloatRoundStyleE2ESK_EENS1_15EpilogueDefaultEEEEEvvEEEEvNT_6ParamsE --------------------------
	.section	.nv.shared._ZN7cutlass13device_kernelINS_4gemm6kernel13GemmUniversalIN4cute5tupleIJiiiiEEENS1_10collective13CollectiveMmaINS1_34MainloopSm90TmaGmmaWarpSpecializedILi4ENS5_IJNS4_1CILi1EEENSA_ILi4EEESB_EEENS1_35KernelTmaWarpSpecializedCooperativeEEENS5_IJNSA_ILi128EEENSA_ILi256EEENSA_ILi64EEEEEENS_10bfloat16_tENS5_IJlSB_lEEESK_SL_NS4_8TiledMMAINS4_8MMA_AtomIJNS4_4SM904GMMA28MMA_64x256x16_F32BF16BF16_SSILNSP_5MajorE0ELSR_0ELNSP_7ScaleInE1ELSS_1EEEEEENS4_6LayoutINS5_IJNSA_ILi2EEESB_SB_EEENS5_IJSB_NSA_ILi0EEESY_EEEEENS5_IJNS4_10UnderscoreES11_S11_EEEEENS4_23SM90_TMA_LOAD_MULTICASTENS4_14ComposedLayoutINS4_7SwizzleILi3ELi4ELi3EEENS4_18smem_ptr_flag_bitsILi16EEENSV_INS5_IJNSA_ILi8EEESI_EEENS5_IJSI_SB_EEEEEEEvNS4_8identityENS4_13SM90_TMA_LOADES1E_vS1F_EENS_8epilogue10collective6detail29Sm90TmaWarpSpecializedAdapterINS1J_15DefaultEpilogueISK_SL_SL_NS1I_6thread17LinearCombinationISK_Li1EffLNS1N_9ScaleType4KindE0ELNS_15FloatRoundStyleE2ESK_EENS1_15EpilogueDefaultEEEEEvvEEEEvNT_6ParamsE,"aw",@nobits
	.sectionflags	@""
	.align	16
	.zero		1024


//--------------------- .nv.shared.reserved.0     --------------------------
	.section	.nv.shared.reserved.0,"aw",@nobits
	.weak		__nv_reservedSMEM_offset_0_alias
	.size		__nv_reservedSMEM_offset_0_alias, 0, 0
	.other		__nv_reservedSMEM_offset_0_alias,@"STO_CUDA_RESERVED_SHARED STV_DEFAULT"
__nv_reservedSMEM_offset_0_alias:
	.zero		0


//--------------------- .nv.global                --------------------------
	.section	.nv.global,"aw",@nobits
.nv.global:
	.type		_ZN40_INTERNAL_9e68ce60_4_k_cu_f052383c_307364cute1_E,@object
	.size		_ZN40_INTERNAL_9e68ce60_4_k_cu_f052383c_307364cute1_E,(_ZN40_INTERNAL_9e68ce60_4_k_cu_f052383c_307364cuda3std3__45__cpo6cbeginE - _ZN40_INTERNAL_9e68ce60_4_k_cu_f052383c_307364cute1_E)
_ZN40_INTERNAL_9e68ce60_4_k_cu_f052383c_307364cute1_E:
	.zero		1
	.type		_ZN40_INTERNAL_9e68ce60_4_k_cu_f052383c_307364cuda3std3__45__cpo6cbeginE,@object
	.size		_ZN40_INTERNAL_9e68ce60_4_k_cu_f052383c_307364cuda3std3__45__cpo6cbeginE,(_ZN40_INTERNAL_9e68ce60_4_k_cu_f052383c_307364cuda3std3__48in_placeE - _ZN40_INTERNAL_9e68ce60_4_k_cu_f052383c_307364cuda3std3__45__cpo6cbeginE)
_ZN40_INTERNAL_9e68ce60_4_k_cu_f052383c_307364cuda3std3__45__cpo6cbeginE:
	.zero		1
	.type		_ZN40_INTERNAL_9e68ce60_4_k_cu_f052383c_307364cuda3std3__48in_placeE,@object
	.size		_ZN40_INTERNAL_9e68ce60_4_k_cu_f052383c_307364cuda3std3__48in_placeE,(_ZN40_INTERNAL_9e68ce60_4_k_cu_f052383c_307364cuda3std6ranges3__45__cpo9iter_moveE - _ZN40_INTERNAL_9e68ce60_4_k_cu_f052383c_307364cuda3std3__48in_placeE)
_ZN40_INTERNAL_9e68ce60_4_k_cu_f052383c_307364cuda3std3__48in_placeE:
	.zero		1
	.type		_ZN40_INTERNAL_9e68ce60_4_k_cu_f052383c_307364cuda3std6ranges3__45__cpo9iter_moveE,@object
	.size		_ZN40_INTERNAL_9e68ce60_4_k_cu_f052383c_307364cuda3std6ranges3__45__cpo9iter_moveE,(_ZN40_INTERNAL_9e68ce60_4_k_cu_f052383c_307364cuda3std3__45__cpo5beginE - _ZN40_INTERNAL_9e68ce60_4_k_cu_f052383c_307364cuda3std6ranges3__45__cpo9iter_moveE)
_ZN40_INTERNAL_9e68ce60_4_k_cu_f052383c_307364cuda3std6ranges3__45__cpo9iter_moveE:
	.zero		1
	.type		_ZN40_INTERNAL_9e68ce60_4_k_cu_f052383c_307364cuda3std3__45__cpo5beginE,@object
	.size		_ZN40_INTERNAL_9e68ce60_4_k_cu_f052383c_307364cuda3std3__45__cpo5beginE,(_ZN40_INTERNAL_9e68ce60_4_k_cu_f052383c_307364cuda3std3__442_GLOBAL__N__9e68ce60_4_k_cu_f052383c_307366ignoreE - _ZN40_INTERNAL_9e68ce60_4_k_cu_f052383c_307364cuda3std3__45__cpo5beginE)
_ZN40_INTERNAL_9e68ce60_4_k_cu_f052383c_307364cuda3std3__45__cpo5beginE:
	.zero		1
	.type		_ZN40_INTERNAL_9e68ce60_4_k_cu_f052383c_307364cuda3std3__442_GLOBAL__N__9e68ce60_4_k_cu_f052383c_307366ignoreE,@object
	.size		_ZN40_INTERNAL_9e68ce60_4_k_cu_f052383c_307364cuda3std3__442_GLOBAL__N__9e68ce60_4_k_cu_f052383c_307366ignoreE,(_ZN40_INTERNAL_9e68ce60_4_k_cu_f052383c_307364cute7productE - _ZN40_INTERNAL_9e68ce60_4_k_cu_f052383c_307364cuda3std3__442_GLOBAL__N__9e68ce60_4_k_cu_f052383c_307366ignoreE)
_ZN40_INTERNAL_9e68ce60_4_k_cu_f052383c_307364cuda3std3__442_GLOBAL__N__9e68ce60_4_k_cu_f052383c_307366ignoreE:
	.zero		1
	.type		_ZN40_INTERNAL_9e68ce60_4_k_cu_f052383c_307364cute7productE,@object
	.size		_ZN40_INTERNAL_9e68ce60_4_k_cu_f052383c_307364cute7productE,(_ZN40_INTERNAL_9e68ce60_4_k_cu_f052383c_307364cuda3std3__45__cpo3endE - _ZN40_INTERNAL_9e68ce60_4_k_cu_f052383c_307364cute7productE)
_ZN40_INTERNAL_9e68ce60_4_k_cu_f052383c_307364cute7productE:
	.zero		1
	.type		_ZN40_INTERNAL_9e68ce60_4_k_cu_f052383c_307364cuda3std3__45__cpo3endE,@object
	.size		_ZN40_INTERNAL_9e68ce60_4_k_cu_f052383c_307364cuda3std3__45__cpo3endE,(_ZN40_INTERNAL_9e68ce60_4_k_cu_f052383c_307364cuda3std3__419piecewise_constructE - _ZN40_INTERNAL_9e68ce60_4_k_cu_f052383c_307364cuda3std3__45__cpo3endE)
_ZN40_INTERNAL_9e68ce60_4_k_cu_f052383c_307364cuda3std3__45__cpo3endE:
	.zero		1
	.type		_ZN40_INTERNAL_9e68ce60_4_k_cu_f052383c_307364cuda3std3__419piecewise_constructE,@object
	.size		_ZN40_INTERNAL_9e68ce60_4_k_cu_f052383c_307364cuda3std3__419piecewise_constructE,(_ZN40_INTERNAL_9e68ce60_4_k_cu_f052383c_307364cuda3std3__45__cpo4cendE - _ZN40_INTERNAL_9e68ce60_4_k_cu_f052383c_307364cuda3std3__419piecewise_constructE)
_ZN40_INTERNAL_9e68ce60_4_k_cu_f052383c_307364cuda3std3__419piecewise_constructE:
	.zero		1
	.type		_ZN40_INTERNAL_9e68ce60_4_k_cu_f052383c_307364cuda3std3__45__cpo4cendE,@object
	.size		_ZN40_INTERNAL_9e68ce60_4_k_cu_f052383c_307364cuda3std3__45__cpo4cendE,(_ZN40_INTERNAL_9e68ce60_4_k_cu_f052383c_307364cuda3std6ranges3__45__cpo4swapE - _ZN40_INTERNAL_9e68ce60_4_k_cu_f052383c_307364cuda3std3__45__cpo4cendE)
_ZN40_INTERNAL_9e68ce60_4_k_cu_f052383c_307364cuda3std3__45__cpo4cendE:
	.zero		1
	.type		_ZN40_INTERNAL_9e68ce60_4_k_cu_f052383c_307364cuda3std6ranges3__45__cpo4swapE,@object
	.size		_ZN40_INTERNAL_9e68ce60_4_k_cu_f052383c_307364cuda3std6ranges3__45__cpo4swapE,(.L_8 - _ZN40_INTERNAL_9e68ce60_4_k_cu_f052383c_307364cuda3std6ranges3__45__cpo4swapE)
_ZN40_INTERNAL_9e68ce60_4_k_cu_f052383c_307364cuda3std6ranges3__45__cpo4swapE:
	.zero		1
.L_8:


//--------------------- .nv.constant0._ZN7cutlass13device_kernelINS_4gemm6kernel13GemmUniversalIN4cute5tupleIJiiiiEEENS1_10collective13CollectiveMmaINS1_34MainloopSm90TmaGmmaWarpSpecializedILi4ENS5_IJNS4_1CILi1EEENSA_ILi4EEESB_EEENS1_35KernelTmaWarpSpecializedCooperativeEEENS5_IJNSA_ILi128EEENSA_ILi256EEENSA_ILi64EEEEEENS_10bfloat16_tENS5_IJlSB_lEEESK_SL_NS4_8TiledMMAINS4_8MMA_AtomIJNS4_4SM904GMMA28MMA_64x256x16_F32BF16BF16_SSILNSP_5MajorE0ELSR_0ELNSP_7ScaleInE1ELSS_1EEEEEENS4_6LayoutINS5_IJNSA_ILi2EEESB_SB_EEENS5_IJSB_NSA_ILi0EEESY_EEEEENS5_IJNS4_10UnderscoreES11_S11_EEEEENS4_23SM90_TMA_LOAD_MULTICASTENS4_14ComposedLayoutINS4_7SwizzleILi3ELi4ELi3EEENS4_18smem_ptr_flag_bitsILi16EEENSV_INS5_IJNSA_ILi8EEESI_EEENS5_IJSI_SB_EEEEEEEvNS4_8identityENS4_13SM90_TMA_LOADES1E_vS1F_EENS_8epilogue10collective6detail29Sm90TmaWarpSpecializedAdapterINS1J_15DefaultEpilogueISK_SL_SL_NS1I_6thread17LinearCombinationISK_Li1EffLNS1N_9ScaleType4KindE0ELNS_15FloatRoundStyleE2ESK_EENS1_15EpilogueDefaultEEEEEvvEEEEvNT_6ParamsE --------------------------
	.section	.nv.constant0._ZN7cutlass13device_kernelINS_4gemm6kernel13GemmUniversalIN4cute5tupleIJiiiiEEENS1_10collective13CollectiveMmaINS1_34MainloopSm90TmaGmmaWarpSpecializedILi4ENS5_IJNS4_1CILi1EEENSA_ILi4EEESB_EEENS1_35KernelTmaWarpSpecializedCooperativeEEENS5_IJNSA_ILi128EEENSA_ILi256EEENSA_ILi64EEEEEENS_10bfloat16_tENS5_IJlSB_lEEESK_SL_NS4_8TiledMMAINS4_8MMA_AtomIJNS4_4SM904GMMA28MMA_64x256x16_F32BF16BF16_SSILNSP_5MajorE0ELSR_0ELNSP_7ScaleInE1ELSS_1EEEEEENS4_6LayoutINS5_IJNSA_ILi2EEESB_SB_EEENS5_IJSB_NSA_ILi0EEESY_EEEEENS5_IJNS4_10UnderscoreES11_S11_EEEEENS4_23SM90_TMA_LOAD_MULTICASTENS4_14ComposedLayoutINS4_7SwizzleILi3ELi4ELi3EEENS4_18smem_ptr_flag_bitsILi16EEENSV_INS5_IJNSA_ILi8EEESI_EEENS5_IJSI_SB_EEEEEEEvNS4_8identityENS4_13SM90_TMA_LOADES1E_vS1F_EENS_8epilogue10collective6detail29Sm90TmaWarpSpecializedAdapterINS1J_15DefaultEpilogueISK_SL_SL_NS1I_6thread17LinearCombinationISK_Li1EffLNS1N_9ScaleType4KindE0ELNS_15FloatRoundStyleE2ESK_EENS1_15EpilogueDefaultEEEEEvvEEEEvNT_6ParamsE,"a",@progbits
	.sectionflags	@""
	.align	4
.nv.constant0._ZN7cutlass13device_kernelINS_4gemm6kernel13GemmUniversalIN4cute5tupleIJiiiiEEENS1_10collective13CollectiveMmaINS1_34MainloopSm90TmaGmmaWarpSpecializedILi4ENS5_IJNS4_1CILi1EEENSA_ILi4EEESB_EEENS1_35KernelTmaWarpSpecializedCooperativeEEENS5_IJNSA_ILi128EEENSA_ILi256EEENSA_ILi64EEEEEENS_10bfloat16_tENS5_IJlSB_lEEESK_SL_NS4_8TiledMMAINS4_8MMA_AtomIJNS4_4SM904GMMA28MMA_64x256x16_F32BF16BF16_SSILNSP_5MajorE0ELSR_0ELNSP_7ScaleInE1ELSS_1EEEEEENS4_6LayoutINS5_IJNSA_ILi2EEESB_SB_EEENS5_IJSB_NSA_ILi0EEESY_EEEEENS5_IJNS4_10UnderscoreES11_S11_EEEEENS4_23SM90_TMA_LOAD_MULTICASTENS4_14ComposedLayoutINS4_7SwizzleILi3ELi4ELi3EEENS4_18smem_ptr_flag_bitsILi16EEENSV_INS5_IJNSA_ILi8EEESI_EEENS5_IJSI_SB_EEEEEEEvNS4_8identityENS4_13SM90_TMA_LOADES1E_vS1F_EENS_8epilogue10collective6detail29Sm90TmaWarpSpecializedAdapterINS1J_15DefaultEpilogueISK_SL_SL_NS1I_6thread17LinearCombinationISK_Li1EffLNS1N_9ScaleType4KindE0ELNS_15FloatRoundStyleE2ESK_EENS1_15EpilogueDefaultEEEEEvvEEEEvNT_6ParamsE:
	.zero		1664


//--------------------- SYMBOLS --------------------------

	.type		.nv.reservedSmem.offset0,@object
	.size		.nv.reservedSmem.offset0,0x4
	.type		__assertfail,@function
